def attn_fwd(
    Q,
    K,
    V,
    Out,
    Lse,
    sm_scale,
    stride_qz,
    stride_qh,
    stride_qm,
    stride_qk,
    stride_kz,
    stride_kh,
    stride_kn,
    stride_kk,
    stride_vz,
    stride_vh,
    stride_vn,
    stride_vk,
    stride_oz,
    stride_oh,
    stride_om,
    stride_ok,
    seqlen_q,
    seqlen_k,
    BLOCK_M: tl.constexpr,
    BLOCK_N: tl.constexpr,
    HEAD_DIM: tl.constexpr,
    CAUSAL: tl.constexpr,
):
    start_m = tl.program_id(0)
    off_hz = tl.program_id(1)
    q_off = off_hz * stride_qh
    k_off = off_hz * stride_kh
    v_off = off_hz * stride_vh
    offs_m = start_m * BLOCK_M + tl.arange(0, BLOCK_M)
    offs_d = tl.arange(0, HEAD_DIM)
    offs_n = tl.arange(0, BLOCK_N)
    q_ptrs = Q + q_off + offs_m[:, None] * stride_qm + offs_d[None, :] * stride_qk
    k_ptrs = K + k_off + offs_d[:, None] * stride_kk + offs_n[None, :] * stride_kn
    v_ptrs = V + v_off + offs_n[:, None] * stride_vn + offs_d[None, :] * stride_vk
    m_i = tl.full([BLOCK_M], float("-inf"), dtype=tl.float32)
    l_i = tl.zeros([BLOCK_M], dtype=tl.float32) + 1.0
    acc = tl.zeros([BLOCK_M, HEAD_DIM], dtype=tl.float32)
    q = tl.load(q_ptrs)
    acc, l_i, m_i = _attn_fwd_inner(
        acc,
        l_i,
        m_i,
        q,
        k_ptrs,
        v_ptrs,
        sm_scale,
        stride_kn,
        stride_vn,
        start_m,
        seqlen_k,
        BLOCK_M,
        BLOCK_N,
        HEAD_DIM,
        CAUSAL,
    )
    acc = acc / l_i[:, None]
    lse = m_i + tl.math.log2(l_i) / 1.4426950408889634
    o_ptrs = (
        Out
        + off_hz * stride_oh
        + offs_m[:, None] * stride_om
        + offs_d[None, :] * stride_ok
    )
    tl.store(o_ptrs, acc.to(Out.dtype.element_ty))
    tl.store(Lse + off_hz * seqlen_q + offs_m, lse)

# config = {"BLOCK_M": 256, "BLOCK_N": 128, "HEAD_DIM": 16, "arch": "sm_80", "causal": true, "dtype": "bf16", "num_stages": 2, "num_warps": 16}
# arch = sm_80


// ===== COMPILED SASS (sm_80) =====

	.target	sm_80

	.elftype	@"ET_EXEC"


//--------------------- .note.nv.tkinfo           --------------------------
	.section	.note.nv.tkinfo,"",@"SHT_NOTE"
	.sectionflags	@"SHF_NOTE_NV_TKINFO"
	.tkinfo
        /*0018*/ 	.word	0x00000002
        /*0030*/ 	.string	""
        /*0030*/ 	.string	"ptxas"
        /*0030*/ 	.string	"Cuda compilation tools, release 13.0, V13.0.88"
        /*0030*/ 	.string	"Build cuda_13.0.r13.0/compiler.36424714_0"
        /*0030*/ 	.string	"-v  -suppress-debug-info  -lineinfo  -arch sm_80 "



//--------------------- .note.nv.cuinfo           --------------------------
	.section	.note.nv.cuinfo,"",@"SHT_NOTE"
	.sectionflags	@"SHF_NOTE_NV_CUINFO"
        /*0018*/ 	.short	0x0002
        /*001a*/ 	.short	0x0050
        /*001c*/ 	.short	0x0082
	.zero		2


//--------------------- .nv.info                  --------------------------
	.section	.nv.info,"",@"SHT_CUDA_INFO"
	.align	4


	//----- nvinfo : EIATTR_REGCOUNT
	.align		4
        /*0000*/ 	.byte	0x04, 0x2f
        /*0002*/ 	.short	(.L_2 - .L_1)
	.align		4
.L_1:
        /*0004*/ 	.word	index@(attn_fwd)
        /*0008*/ 	.word	0x00000080


	//----- nvinfo : EIATTR_FRAME_SIZE
	.align		4
.L_2:
        /*000c*/ 	.byte	0x04, 0x11
        /*000e*/ 	.short	(.L_4 - .L_3)
	.align		4
.L_3:
        /*0010*/ 	.word	index@(attn_fwd)
        /*0014*/ 	.word	0x00000000


	//----- nvinfo : EIATTR_MIN_STACK_SIZE
	.align		4
.L_4:
        /*0018*/ 	.byte	0x04, 0x12
        /*001a*/ 	.short	(.L_6 - .L_5)
	.align		4
.L_5:
        /*001c*/ 	.word	index@(attn_fwd)
        /*0020*/ 	.word	0x00000000
.L_6:


//--------------------- .nv.info.attn_fwd         --------------------------
	.section	.nv.info.attn_fwd,"",@"SHT_CUDA_INFO"
	.sectionflags	@""
	.align	4


	//----- nvinfo : EIATTR_CUDA_API_VERSION
	.align		4
        /*0000*/ 	.byte	0x04, 0x37
        /*0002*/ 	.short	(.L_8 - .L_7)
.L_7:
        /*0004*/ 	.word	0x00000082


	//----- nvinfo : EIATTR_SW2861232_WAR
	.align		4
.L_8:
        /*0008*/ 	.byte	0x01, 0x35
	.zero		2


	//----- nvinfo : EIATTR_PARAM_CBANK
	.align		4
        /*000c*/ 	.byte	0x04, 0x0a
        /*000e*/ 	.short	(.L_10 - .L_9)
	.align		4
.L_9:
        /*0010*/ 	.word	index@(.nv.constant0.attn_fwd)
        /*0014*/ 	.short	0x0160
        /*0016*/ 	.short	0x0088


	//----- nvinfo : EIATTR_CBANK_PARAM_SIZE
	.align		4
.L_10:
        /*0018*/ 	.byte	0x03, 0x19
        /*001a*/ 	.short	0x0088


	//----- nvinfo : EIATTR_KPARAM_INFO
	.align		4
        /*001c*/ 	.byte	0x04, 0x17
        /*001e*/ 	.short	(.L_12 - .L_11)
.L_11:
        /*0020*/ 	.word	0x00000000
        /*0024*/ 	.short	0x0019
        /*0026*/ 	.short	0x0080
        /*0028*/ 	.byte	0x00, 0xf4, 0x21, 0x00


	//----- nvinfo : EIATTR_KPARAM_INFO
	.align		4
.L_12:
        /*002c*/ 	.byte	0x04, 0x17
        /*002e*/ 	.short	(.L_14 - .L_13)
.L_13:
        /*0030*/ 	.word	0x00000000
        /*0034*/ 	.short	0x0018
        /*0036*/ 	.short	0x0078
        /*0038*/ 	.byte	0x00, 0xf4, 0x21, 0x00


	//----- nvinfo : EIATTR_KPARAM_INFO
	.align		4
.L_14:
        /*003c*/ 	.byte	0x04, 0x17
        /*003e*/ 	.short	(.L_16 - .L_15)
.L_15:
        /*0040*/ 	.word	0x00000000
        /*0044*/ 	.short	0x0017
        /*0046*/ 	.short	0x0070
        /*0048*/ 	.byte	0x00, 0xf0, 0x11, 0x00


	//----- nvinfo : EIATTR_KPARAM_INFO
	.align		4
.L_16:
        /*004c*/ 	.byte	0x04, 0x17
        /*004e*/ 	.short	(.L_18 - .L_17)
.L_17:
        /*0050*/ 	.word	0x00000000
        /*0054*/ 	.short	0x0016
        /*0056*/ 	.short	0x006c
        /*0058*/ 	.byte	0x00, 0xf0, 0x11, 0x00


	//----- nvinfo : EIATTR_KPARAM_INFO
	.align		4
.L_18:
        /*005c*/ 	.byte	0x04, 0x17
        /*005e*/ 	.short	(.L_20 - .L_19)
.L_19:
        /*0060*/ 	.word	0x00000000
        /*0064*/ 	.short	0x0015
        /*0066*/ 	.short	0x0068
        /*0068*/ 	.byte	0x00, 0xf0, 0x11, 0x00


	//----- nvinfo : EIATTR_KPARAM_INFO
	.align		4
.L_20:
        /*006c*/ 	.byte	0x04, 0x17
        /*006e*/ 	.short	(.L_22 - .L_21)
.L_21:
        /*0070*/ 	.word	0x00000000
        /*0074*/ 	.short	0x0014
        /*0076*/ 	.short	0x0064
        /*0078*/ 	.byte	0x00, 0xf0, 0x11, 0x00


	//----- nvinfo : EIATTR_KPARAM_INFO
	.align		4
.L_22:
        /*007c*/ 	.byte	0x04, 0x17
        /*007e*/ 	.short	(.L_24 - .L_23)
.L_23:
        /*0080*/ 	.word	0x00000000
        /*0084*/ 	.short	0x0013
        /*0086*/ 	.short	0x0060
        /*0088*/ 	.byte	0x00, 0xf0, 0x11, 0x00


	//----- nvinfo : EIATTR_KPARAM_INFO
	.align		4
.L_24:
        /*008c*/ 	.byte	0x04, 0x17
        /*008e*/ 	.short	(.L_26 - .L_25)
.L_25:
        /*0090*/ 	.word	0x00000000
        /*0094*/ 	.short	0x0012
        /*0096*/ 	.short	0x005c
        /*0098*/ 	.byte	0x00, 0xf0, 0x11, 0x00


	//----- nvinfo : EIATTR_KPARAM_INFO
	.align		4
.L_26:
        /*009c*/ 	.byte	0x04, 0x17
        /*009e*/ 	.short	(.L_28 - .L_27)
.L_27:
        /*00a0*/ 	.word	0x00000000
        /*00a4*/ 	.short	0x0011
        /*00a6*/ 	.short	0x0058
        /*00a8*/ 	.byte	0x00, 0xf0, 0x11, 0x00


	//----- nvinfo : EIATTR_KPARAM_INFO
	.align		4
.L_28:
        /*00ac*/ 	.byte	0x04, 0x17
        /*00ae*/ 	.short	(.L_30 - .L_29)
.L_29:
        /*00b0*/ 	.word	0x00000000
        /*00b4*/ 	.short	0x0010
        /*00b6*/ 	.short	0x0054
        /*00b8*/ 	.byte	0x00, 0xf0, 0x11, 0x00


	//----- nvinfo : EIATTR_KPARAM_INFO
	.align		4
.L_30:
        /*00bc*/ 	.byte	0x04, 0x17
        /*00be*/ 	.short	(.L_32 - .L_31)
.L_31:
        /*00c0*/ 	.word	0x00000000
        /*00c4*/ 	.short	0x000f
        /*00c6*/ 	.short	0x0050
        /*00c8*/ 	.byte	0x00, 0xf0, 0x11, 0x00


	//----- nvinfo : EIATTR_KPARAM_INFO
	.align		4
.L_32:
        /*00cc*/ 	.byte	0x04, 0x17
        /*00ce*/ 	.short	(.L_34 - .L_33)
.L_33:
        /*00d0*/ 	.word	0x00000000
        /*00d4*/ 	.short	0x000e
        /*00d6*/ 	.short	0x004c
        /*00d8*/ 	.byte	0x00, 0xf0, 0x11, 0x00


	//----- nvinfo : EIATTR_KPARAM_INFO
	.align		4
.L_34:
        /*00dc*/ 	.byte	0x04, 0x17
        /*00de*/ 	.short	(.L_36 - .L_35)
.L_35:
        /*00e0*/ 	.word	0x00000000
        /*00e4*/ 	.short	0x000d
        /*00e6*/ 	.short	0x0048
        /*00e8*/ 	.byte	0x00, 0xf0, 0x11, 0x00


	//----- nvinfo : EIATTR_KPARAM_INFO
	.align		4
.L_36:
        /*00ec*/ 	.byte	0x04, 0x17
        /*00ee*/ 	.short	(.L_38 - .L_37)
.L_37:
        /*00f0*/ 	.word	0x00000000
        /*00f4*/ 	.short	0x000c
        /*00f6*/ 	.short	0x0044
        /*00f8*/ 	.byte	0x00, 0xf0, 0x11, 0x00


	//----- nvinfo : EIATTR_KPARAM_INFO
	.align		4
.L_38:
        /*00fc*/ 	.byte	0x04, 0x17
        /*00fe*/ 	.short	(.L_40 - .L_39)
.L_39:
        /*0100*/ 	.word	0x00000000
        /*0104*/ 	.short	0x000b
        /*0106*/ 	.short	0x0040
        /*0108*/ 	.byte	0x00, 0xf0, 0x11, 0x00


	//----- nvinfo : EIATTR_KPARAM_INFO
	.align		4
.L_40:
        /*010c*/ 	.byte	0x04, 0x17
        /*010e*/ 	.short	(.L_42 - .L_41)
.L_41:
        /*0110*/ 	.word	0x00000000
        /*0114*/ 	.short	0x000a
        /*0116*/ 	.short	0x003c
        /*0118*/ 	.byte	0x00, 0xf0, 0x11, 0x00


	//----- nvinfo : EIATTR_KPARAM_INFO
	.align		4
.L_42:
        /*011c*/ 	.byte	0x04, 0x17
        /*011e*/ 	.short	(.L_44 - .L_43)
.L_43:
        /*0120*/ 	.word	0x00000000
        /*0124*/ 	.short	0x0009
        /*0126*/ 	.short	0x0038
        /*0128*/ 	.byte	0x00, 0xf0, 0x11, 0x00


	//----- nvinfo : EIATTR_KPARAM_INFO
	.align		4
.L_44:
        /*012c*/ 	.byte	0x04, 0x17
        /*012e*/ 	.short	(.L_46 - .L_45)
.L_45:
        /*0130*/ 	.word	0x00000000
        /*0134*/ 	.short	0x0008
        /*0136*/ 	.short	0x0034
        /*0138*/ 	.byte	0x00, 0xf0, 0x11, 0x00


	//----- nvinfo : EIATTR_KPARAM_INFO
	.align		4
.L_46:
        /*013c*/ 	.byte	0x04, 0x17
        /*013e*/ 	.short	(.L_48 - .L_47)
.L_47:
        /*0140*/ 	.word	0x00000000
        /*0144*/ 	.short	0x0007
        /*0146*/ 	.short	0x0030
        /*0148*/ 	.byte	0x00, 0xf0, 0x11, 0x00


	//----- nvinfo : EIATTR_KPARAM_INFO
	.align		4
.L_48:
        /*014c*/ 	.byte	0x04, 0x17
        /*014e*/ 	.short	(.L_50 - .L_49)
.L_49:
        /*0150*/ 	.word	0x00000000
        /*0154*/ 	.short	0x0006
        /*0156*/ 	.short	0x002c
        /*0158*/ 	.byte	0x00, 0xf0, 0x11, 0x00


	//----- nvinfo : EIATTR_KPARAM_INFO
	.align		4
.L_50:
        /*015c*/ 	.byte	0x04, 0x17
        /*015e*/ 	.short	(.L_52 - .L_51)
.L_51:
        /*0160*/ 	.word	0x00000000
        /*0164*/ 	.short	0x0005
        /*0166*/ 	.short	0x0028
        /*0168*/ 	.byte	0x00, 0xf0, 0x11, 0x00


	//----- nvinfo : EIATTR_KPARAM_INFO
	.align		4
.L_52:
        /*016c*/ 	.byte	0x04, 0x17
        /*016e*/ 	.short	(.L_54 - .L_53)
.L_53:
        /*0170*/ 	.word	0x00000000
        /*0174*/ 	.short	0x0004
        /*0176*/ 	.short	0x0020
        /*0178*/ 	.byte	0x00, 0xf4, 0x21, 0x00


	//----- nvinfo : EIATTR_KPARAM_INFO
	.align		4
.L_54:
        /*017c*/ 	.byte	0x04, 0x17
        /*017e*/ 	.short	(.L_56 - .L_55)
.L_55:
        /*0180*/ 	.word	0x00000000
        /*0184*/ 	.short	0x0003
        /*0186*/ 	.short	0x0018
        /*0188*/ 	.byte	0x00, 0xf4, 0x21, 0x00


	//----- nvinfo : EIATTR_KPARAM_INFO
	.align		4
.L_56:
        /*018c*/ 	.byte	0x04, 0x17
        /*018e*/ 	.short	(.L_58 - .L_57)
.L_57:
        /*0190*/ 	.word	0x00000000
        /*0194*/ 	.short	0x0002
        /*0196*/ 	.short	0x0010
        /*0198*/ 	.byte	0x00, 0xf4, 0x21, 0x00


	//----- nvinfo : EIATTR_KPARAM_INFO
	.align		4
.L_58:
        /*019c*/ 	.byte	0x04, 0x17
        /*019e*/ 	.short	(.L_60 - .L_59)
.L_59:
        /*01a0*/ 	.word	0x00000000
        /*01a4*/ 	.short	0x0001
        /*01a6*/ 	.short	0x0008
        /*01a8*/ 	.byte	0x00, 0xf4, 0x21, 0x00


	//----- nvinfo : EIATTR_KPARAM_INFO
	.align		4
.L_60:
        /*01ac*/ 	.byte	0x04, 0x17
        /*01ae*/ 	.short	(.L_62 - .L_61)
.L_61:
        /*01b0*/ 	.word	0x00000000
        /*01b4*/ 	.short	0x0000
        /*01b6*/ 	.short	0x0000
        /*01b8*/ 	.byte	0x00, 0xf4, 0x21, 0x00


	//----- nvinfo : EIATTR_MAXREG_COUNT
	.align		4
.L_62:
        /*01bc*/ 	.byte	0x03, 0x1b
        /*01be*/ 	.short	0x0080


	//----- nvinfo : EIATTR_NUM_BARRIERS
	.align		4
        /*01c0*/ 	.byte	0x02, 0x4c
        /*01c2*/ 	.byte	0x01
	.zero		1


	//----- nvinfo : EIATTR_MERCURY_ISA_VERSION
	.align		4
        /*01c4*/ 	.byte	0x03, 0x5f
        /*01c6*/ 	.short	0x0000


	//----- nvinfo : EIATTR_COOP_GROUP_MASK_REGIDS
	.align		4
        /*01c8*/ 	.byte	0x04, 0x29
        /*01ca*/ 	.short	(.L_64 - .L_63)


	//   ....[0]....
.L_63:
        /*01cc*/ 	.word	0xffffffff


	//   ....[1]....
        /*01d0*/ 	.word	0xffffffff


	//   ....[2]....
        /*01d4*/ 	.word	0xffffffff


	//   ....[3]....
        /*01d8*/ 	.word	0xffffffff


	//   ....[4]....
        /*01dc*/ 	.word	0xffffffff


	//   ....[5]....
        /*01e0*/ 	.word	0xffffffff


	//   ....[6]....
        /*01e4*/ 	.word	0xffffffff


	//   ....[7]....
        /*01e8*/ 	.word	0xffffffff


	//----- nvinfo : EIATTR_COOP_GROUP_INSTR_OFFSETS
	.align		4
.L_64:
        /*01ec*/ 	.byte	0x04, 0x28
        /*01ee*/ 	.short	(.L_66 - .L_65)


	//   ....[0]....
.L_65:
        /*01f0*/ 	.word	0x00002740


	//   ....[1]....
        /*01f4*/ 	.word	0x00002890


	//   ....[2]....
        /*01f8*/ 	.word	0x000028a0


	//   ....[3]....
        /*01fc*/ 	.word	0x000028d0


	//   ....[4]....
        /*0200*/ 	.word	0x00003cd0


	//   ....[5]....
        /*0204*/ 	.word	0x00003cf0


	//   ....[6]....
        /*0208*/ 	.word	0x00003da0


	//   ....[7]....
        /*020c*/ 	.word	0x00003dc0


	//----- nvinfo : EIATTR_EXIT_INSTR_OFFSETS
	.align		4
.L_66:
        /*0210*/ 	.byte	0x04, 0x1c
        /*0212*/ 	.short	(.L_68 - .L_67)


	//   ....[0]....
.L_67:
        /*0214*/ 	.word	0x00004a90


	//   ....[1]....
        /*0218*/ 	.word	0x00004b30


	//----- nvinfo : EIATTR_REQNTID
	.align		4
.L_68:
        /*021c*/ 	.byte	0x04, 0x10
        /*021e*/ 	.short	(.L_70 - .L_69)
.L_69:
        /*0220*/ 	.word	0x00000200
        /*0224*/ 	.word	0x00000001
        /*0228*/ 	.word	0x00000001
.L_70:


//--------------------- .nv.callgraph             --------------------------
	.section	.nv.callgraph,"",@"SHT_CUDA_CALLGRAPH"
	.align	4
	.sectionentsize	8
	.align		4
        /*0000*/ 	.word	0x00000000
	.align		4
        /*0004*/ 	.word	0xffffffff
	.align		4
        /*0008*/ 	.word	0x00000000
	.align		4
        /*000c*/ 	.word	0xfffffffe
	.align		4
        /*0010*/ 	.word	0x00000000
	.align		4
        /*0014*/ 	.word	0xfffffffd
	.align		4
        /*0018*/ 	.word	0x00000000
	.align		4
        /*001c*/ 	.word	0xfffffffc


//--------------------- .nv.rel.action            --------------------------
	.section	.nv.rel.action,"",@"SHT_CUDA_RELOCINFO"
	.align	8
	.sectionentsize	8
        /*0000*/ 	.byte	0x73, 0x00, 0x00, 0x00, 0x00, 0x00, 0x00, 0x00, 0x00, 0x00, 0x00, 0x11, 0x25, 0x00, 0x05, 0x36


//--------------------- .nv.constant4             --------------------------
	.section	.nv.constant4,"a",@progbits
	.align	8
	.align		8
.nv.constant4:
        /*0000*/ 	.dword	_$_str


//--------------------- .nv.constant0.attn_fwd    --------------------------
	.section	.nv.constant0.attn_fwd,"a",@progbits
	.sectionflags	@""
	.align	4
.nv.constant0.attn_fwd:
	.zero		488


//--------------------- .text.attn_fwd            --------------------------
	.section	.text.attn_fwd,"ax",@progbits
	.sectioninfo	@"SHI_REGISTERS=128"
	.align	128
        .global         attn_fwd
        .type           attn_fwd,@function
        .size           attn_fwd,(.L_x_3 - attn_fwd)
        .other          attn_fwd,@"STO_CUDA_ENTRY STV_DEFAULT"
attn_fwd:
.text.attn_fwd:
[----:B------:R-:W-:Y:S02]  /*0000*/  IMAD.MOV.U32 R1, RZ, RZ, c[0x0][0x28] ;  /* 0x00000a00ff017624 */ /* 0x000fe400078e00ff */
[----:B------:R-:W0:Y:S01]  /*0010*/  S2R R17, SR_CTAID.X ;  /* 0x0000000000117919 */ /* 0x000e220000002500 */
[----:B------:R-:W-:Y:S01]  /*0020*/  IMAD.MOV.U32 R13, RZ, RZ, c[0x0][0x198] ;  /* 0x00006600ff0d7624 */ /* 0x000fe200078e00ff */
[----:B------:R-:W-:Y:S02]  /*0030*/  ULDC.64 UR6, c[0x0][0x118] ;  /* 0x0000460000067ab9 */ /* 0x000fe40000000a00 */
[----:B------:R-:W0:Y:S04]  /*0040*/  S2R R22, SR_TID.X ;  /* 0x0000000000167919 */ /* 0x000e280000002100 */
[----:B------:R-:W1:Y:S01]  /*0050*/  S2R R23, SR_CTAID.Y ;  /* 0x0000000000177919 */ /* 0x000e620000002600 */
[----:B0-----:R-:W-:Y:S02]  /*0060*/  PRMT R123, R22, 0x6540, R17 ;  /* 0x00006540167b7816 */ /* 0x001fe40000000011 */
[----:B------:R-:W-:Y:S01]  /*0070*/  SHF.R.U32.HI R2, RZ, 0x8, R22 ;  /* 0x00000008ff027819 */ /* 0x000fe20000011616 */
[----:B-1----:R-:W-:-:S02]  /*0080*/  IMAD R0, R23, c[0x0][0x190], RZ ;  /* 0x0000640017007a24 */ /* 0x002fc400078e02ff */
[----:B------:R-:W-:Y:S01]  /*0090*/  IMAD R3, R123, c[0x0][0x194], RZ ;  /* 0x000065007b037a24 */ /* 0x000fe200078e02ff */
[----:B------:R-:W-:Y:S01]  /*00a0*/  SGXT.U32 R4, R2, 0x1 ;  /* 0x000000010204781a */ /* 0x000fe20000000000 */
[----:B------:R-:W-:Y:S02]  /*00b0*/  IMAD.SHL.U32 R2, R0, 0x2, RZ ;  /* 0x0000000200027824 */ /* 0x000fe400078e00ff */
[----:B------:R-:W-:Y:S02]  /*00c0*/  IMAD.SHL.U32 R5, R3, 0x2, RZ ;  /* 0x0000000203057824 */ /* 0x000fe400078e00ff */
[----:B------:R-:W-:Y:S02]  /*00d0*/  IMAD R6, R4, c[0x0][0x198], RZ ;  /* 0x0000660004067a24 */ /* 0x000fe400078e02ff */
[----:B------:R-:W-:Y:S01]  /*00e0*/  IMAD.HI R0, R0, 0x2, RZ ;  /* 0x0000000200007827 */ /* 0x000fe200078e02ff */
[----:B------:R-:W-:-:S03]  /*00f0*/  IADD3 R18, P0, P1, R5, c[0x0][0x160], R2 ;  /* 0x0000580005127a10 */ /* 0x000fc6000791e002 */
[----:B------:R-:W-:-:S04]  /*0100*/  IMAD.HI R3, R3, 0x2, RZ ;  /* 0x0000000203037827 */ /* 0x000fc800078e02ff */
[----:B------:R-:W-:Y:S01]  /*0110*/  IMAD R5, R13, 0x2, R6 ;  /* 0x000000020d057824 */ /* 0x000fe200078e0206 */
[----:B------:R-:W-:Y:S02]  /*0120*/  IADD3.X R19, R3, c[0x0][0x164], R0, P0, P1 ;  /* 0x0000590003137a10 */ /* 0x000fe400007e2400 */
[CC--:B------:R-:W-:Y:S01]  /*0130*/  LEA R2, P0, R6.reuse, R18.reuse, 0x1 ;  /* 0x0000001206027211 */ /* 0x0c0fe200078008ff */
[----:B------:R-:W-:Y:S01]  /*0140*/  IMAD R0, R13, 0x2, R5 ;  /* 0x000000020d007824 */ /* 0x000fe200078e0205 */
[-C--:B------:R-:W-:Y:S02]  /*0150*/  LEA R4, P1, R5, R18.reuse, 0x1 ;  /* 0x0000001205047211 */ /* 0x080fe400078208ff */
[-C--:B------:R-:W-:Y:S01]  /*0160*/  LEA.HI.X.SX32 R3, R6, R19.reuse, 0x1, P0 ;  /* 0x0000001306037211 */ /* 0x080fe200000f0eff */
[----:B------:R-:W-:Y:S01]  /*0170*/  IMAD R9, R13, 0x2, R0 ;  /* 0x000000020d097824 */ /* 0x000fe200078e0200 */
[CC--:B------:R-:W-:Y:S02]  /*0180*/  LEA R6, P0, R0.reuse, R18.reuse, 0x1 ;  /* 0x0000001200067211 */ /* 0x0c0fe400078008ff */
[-C--:B------:R-:W-:Y:S01]  /*0190*/  LEA.HI.X.SX32 R5, R5, R19.reuse, 0x1, P1 ;  /* 0x0000001305057211 */ /* 0x080fe200008f0eff */
[C---:B------:R-:W-:Y:S01]  /*01a0*/  IMAD R8, R13.reuse, 0x2, R9 ;  /* 0x000000020d087824 */ /* 0x040fe200078e0209 */
[-C--:B------:R-:W-:Y:S01]  /*01b0*/  LEA.HI.X.SX32 R7, R0, R19.reuse, 0x1, P0 ;  /* 0x0000001300077211 */ /* 0x080fe200000f0eff */
[----:B------:R0:W2:Y:S02]  /*01c0*/  LDG.E.U16 R16, [R2.64] ;  /* 0x0000000602107981 */ /* 0x0000a4000c1e1500 */
[C---:B------:R-:W-:Y:S01]  /*01d0*/  IMAD R0, R13.reuse, 0x2, R8 ;  /* 0x000000020d007824 */ /* 0x040fe200078e0208 */
[-C--:B------:R-:W-:Y:S01]  /*01e0*/  LEA R10, P0, R8, R18.reuse, 0x1 ;  /* 0x00000012080a7211 */ /* 0x080fe200078008ff */
[----:B------:R1:W3:Y:S02]  /*01f0*/  LDG.E.U16 R5, [R4.64] ;  /* 0x0000000604057981 */ /* 0x0002e4000c1e1500 */
[C---:B------:R-:W-:Y:S01]  /*0200*/  IMAD R15, R13.reuse, 0x2, R0 ;  /* 0x000000020d0f7824 */ /* 0x040fe200078e0200 */
[-C--:B------:R-:W-:Y:S01]  /*0210*/  LEA R12, P1, R0, R18.reuse, 0x1 ;  /* 0x00000012000c7211 */ /* 0x080fe200078208ff */
[----:B------:R4:W5:Y:S01]  /*0220*/  LDG.E.U16 R6, [R6.64] ;  /* 0x0000000606067981 */ /* 0x000962000c1e1500 */
[----:B------:R-:W-:Y:S01]  /*0230*/  LEA.HI.X.SX32 R11, R8, R19, 0x1, P0 ;  /* 0x00000013080b7211 */ /* 0x000fe200000f0eff */
[----:B0-----:R-:W-:Y:S01]  /*0240*/  IMAD R3, R13, 0x2, R15 ;  /* 0x000000020d037824 */ /* 0x001fe200078e020f */
[----:B------:R-:W-:-:S02]  /*0250*/  LEA R14, P2, R15, R18, 0x1 ;  /* 0x000000120f0e7211 */ /* 0x000fc400078408ff */
[-C--:B------:R-:W-:Y:S01]  /*0260*/  LEA.HI.X.SX32 R13, R0, R19.reuse, 0x1, P1 ;  /* 0x00000013000d7211 */ /* 0x080fe200008f0eff */
[----:B------:R0:W3:Y:S01]  /*0270*/  LDG.E.U16 R10, [R10.64] ;  /* 0x000000060a0a7981 */ /* 0x0000e2000c1e1500 */
[-C--:B------:R-:W-:Y:S02]  /*0280*/  LEA R8, P0, R9, R18.reuse, 0x1 ;  /* 0x0000001209087211 */ /* 0x080fe400078008ff */
[----:B------:R-:W-:Y:S01]  /*0290*/  LEA R2, P1, R3, R18, 0x1 ;  /* 0x0000001203027211 */ /* 0x000fe200078208ff */
[----:B------:R-:W5:Y:S01]  /*02a0*/  LDG.E.U16 R12, [R12.64] ;  /* 0x000000060c0c7981 */ /* 0x000f62000c1e1500 */
[-C--:B------:R-:W-:Y:S02]  /*02b0*/  LEA.HI.X.SX32 R15, R15, R19.reuse, 0x1, P2 ;  /* 0x000000130f0f7211 */ /* 0x080fe400010f0eff */
[-C--:B------:R-:W-:Y:S02]  /*02c0*/  LEA.HI.X.SX32 R9, R9, R19.reuse, 0x1, P0 ;  /* 0x0000001309097211 */ /* 0x080fe400000f0eff */
[----:B------:R-:W-:Y:S01]  /*02d0*/  LEA.HI.X.SX32 R3, R3, R19, 0x1, P1 ;  /* 0x0000001303037211 */ /* 0x000fe200008f0eff */
[----:B------:R-:W5:Y:S04]  /*02e0*/  LDG.E.U16 R14, [R14.64] ;  /* 0x000000060e0e7981 */ /* 0x000f68000c1e1500 */
[----:B------:R0:W5:Y:S04]  /*02f0*/  LDG.E.U16 R8, [R8.64] ;  /* 0x0000000608087981 */ /* 0x000168000c1e1500 */
[----:B------:R0:W5:Y:S01]  /*0300*/  LDG.E.U16 R2, [R2.64] ;  /* 0x0000000602027981 */ /* 0x000162000c1e1500 */
[----:B------:R-:W-:-:S02]  /*0310*/  LOP3.LUT R0, R22, 0xff, RZ, 0xc0, !PT ;  /* 0x000000ff16007812 */ /* 0x000fc400078ec0ff */
[----:B-1----:R-:W-:-:S03]  /*0320*/  SHF.R.S32.HI R4, RZ, 0x8, R22 ;  /* 0x00000008ff047819 */ /* 0x002fc60000011416 */
[----:B----4-:R-:W-:Y:S01]  /*0330*/  IMAD.SHL.U32 R7, R0, 0x2, RZ ;  /* 0x0000000200077824 */ /* 0x010fe200078e00ff */
[----:B------:R-:W-:-:S04]  /*0340*/  SGXT R4, R4, 0x1 ;  /* 0x000000010404781a */ /* 0x000fc80000000200 */
[----:B------:R-:W-:Y:S01]  /*0350*/  LOP3.LUT R7, R7, 0x210, R4, 0x78, !PT ;  /* 0x0000021007077812 */ /* 0x000fe200078e7804 */
[----:B0-----:R-:W-:-:S03]  /*0360*/  IMAD.SHL.U32 R3, R17, 0x100, RZ ;  /* 0x0000010011037824 */ /* 0x001fc600078e00ff */
[C---:B------:R-:W-:Y:S02]  /*0370*/  LOP3.LUT R0, R7.reuse, 0x20, RZ, 0x3c, !PT ;  /* 0x0000002007007812 */ /* 0x040fe400078e3cff */
[C---:B------:R-:W-:Y:S02]  /*0380*/  LOP3.LUT R11, R7.reuse, 0x40, RZ, 0x3c, !PT ;  /* 0x00000040070b7812 */ /* 0x040fe400078e3cff */
[----:B------:R-:W-:Y:S02]  /*0390*/  LOP3.LUT R9, R7, 0x60, RZ, 0x3c, !PT ;  /* 0x0000006007097812 */ /* 0x000fe400078e3cff */
[----:B------:R-:W-:-:S04]  /*03a0*/  IADD3 R124, R3, 0x100, RZ ;  /* 0x00000100037c7810 */ /* 0x000fc80007ffe0ff */
[----:B------:R-:W-:Y:S01]  /*03b0*/  ISETP.GE.AND P0, PT, R124, 0x1, PT ;  /* 0x000000017c00780c */ /* 0x000fe20003f06270 */
[----:B------:R-:W-:Y:S01]  /*03c0*/  IMAD.MOV.U32 R60, RZ, RZ, -0x800000 ;  /* 0xff800000ff3c7424 */ /* 0x000fe200078e00ff */
[----:B------:R-:W-:Y:S01]  /*03d0*/  CS2R R32, SRZ ;  /* 0x0000000000207805 */ /* 0x000fe2000001ff00 */
[----:B------:R-:W-:Y:S01]  /*03e0*/  IMAD.MOV.U32 R102, RZ, RZ, 0x3f800000 ;  /* 0x3f800000ff667424 */ /* 0x000fe200078e00ff */
[----:B------:R-:W-:Y:S01]  /*03f0*/  CS2R R34, SRZ ;  /* 0x0000000000227805 */ /* 0x000fe2000001ff00 */
[----:B------:R-:W-:Y:S01]  /*0400*/  IMAD.MOV.U32 R101, RZ, RZ, 0x3f800000 ;  /* 0x3f800000ff657424 */ /* 0x000fe200078e00ff */
[----:B------:R-:W-:Y:S01]  /*0410*/  CS2R R28, SRZ ;  /* 0x00000000001c7805 */ /* 0x000fe2000001ff00 */
[----:B------:R-:W-:Y:S01]  /*0420*/  IMAD.MOV.U32 R59, RZ, RZ, -0x800000 ;  /* 0xff800000ff3b7424 */ /* 0x000fe200078e00ff */
[----:B------:R-:W-:Y:S01]  /*0430*/  CS2R R30, SRZ ;  /* 0x00000000001e7805 */ /* 0x000fe2000001ff00 */
[C---:B------:R-:W-:Y:S01]  /*0440*/  LOP3.LUT R24, R22.reuse, 0x1e0, RZ, 0xc0, !PT ;  /* 0x000001e016187812 */ /* 0x040fe200078ec0ff */
[C---:B------:R-:W-:Y:S01]  /*0450*/  IMAD.SHL.U32 R20, R22.reuse, 0x2, RZ ;  /* 0x0000000216147824 */ /* 0x040fe200078e00ff */
[----:B------:R-:W-:Y:S01]  /*0460*/  LOP3.LUT R21, R22, 0x7, RZ, 0xc0, !PT ;  /* 0x0000000716157812 */ /* 0x000fe200078ec0ff */
[----:B--2---:R0:W-:Y:S04]  /*0470*/  STS.U16 [R7], R16 ;  /* 0x0000001007007388 */ /* 0x0041e80000000400 */
[----:B---3--:R0:W-:Y:S04]  /*0480*/  STS.U16 [R7+0x1000], R10 ;  /* 0x0010000a07007388 */ /* 0x0081e80000000400 */
[----:B------:R0:W-:Y:S04]  /*0490*/  STS.U16 [R0+0x400], R5 ;  /* 0x0004000500007388 */ /* 0x0001e80000000400 */
[----:B-----5:R0:W-:Y:S04]  /*04a0*/  STS.U16 [R0+0x1400], R12 ;  /* 0x0014000c00007388 */ /* 0x0201e80000000400 */
[----:B------:R0:W-:Y:S04]  /*04b0*/  STS.U16 [R11+0x800], R6 ;  /* 0x000800060b007388 */ /* 0x0001e80000000400 */
[----:B------:R0:W-:Y:S04]  /*04c0*/  STS.U16 [R11+0x1800], R14 ;  /* 0x0018000e0b007388 */ /* 0x0001e80000000400 */
[----:B------:R0:W-:Y:S04]  /*04d0*/  STS.U16 [R9+0xc00], R8 ;  /* 0x000c000809007388 */ /* 0x0001e80000000400 */
[----:B------:R0:W-:Y:S01]  /*04e0*/  STS.U16 [R9+0x1c00], R2 ;  /* 0x001c000209007388 */ /* 0x0001e20000000400 */
[----:B------:R-:W-:Y:S05]  /*04f0*/  @!P0 BRA `(.L_x_0) ;  /* 0x00003a0000008947 */ /* 0x000fea0003800000 */
[C---:B0-----:R-:W-:Y:S01]  /*0500*/  LOP3.LUT R2, R22.reuse, 0xf, RZ, 0xc0, !PT ;  /* 0x0000000f16027812 */ /* 0x041fe200078ec0ff */
[----:B------:R-:W-:Y:S01]  /*0510*/  IMAD R0, R23, c[0x0][0x1a0], RZ ;  /* 0x0000680017007a24 */ /* 0x000fe200078e02ff */
[----:B------:R-:W-:Y:S01]  /*0520*/  LOP3.LUT R11, R22, 0x10, RZ, 0xc0, !PT ;  /* 0x00000010160b7812 */ /* 0x000fe200078ec0ff */
[----:B------:R-:W-:Y:S01]  /*0530*/  IMAD.SHL.U32 R9, R21, 0x10, RZ ;  /* 0x0000001015097824 */ /* 0x000fe200078e00ff */
[----:B------:R-:W-:Y:S01]  /*0540*/  SHF.R.U32.HI R10, RZ, 0x2, R22 ;  /* 0x00000002ff0a7819 */ /* 0x000fe20000011616 */
[----:B------:R-:W-:Y:S01]  /*0550*/  IMAD R4, R2, c[0x0][0x1a8], RZ ;  /* 0x00006a0002047a24 */ /* 0x000fe200078e02ff */
[----:B------:R-:W-:Y:S01]  /*0560*/  SHF.R.U32.HI R8, RZ, 0x1, R24 ;  /* 0x00000001ff087819 */ /* 0x000fe20000011618 */
[----:B------:R-:W-:Y:S01]  /*0570*/  IMAD.SHL.U32 R2, R0, 0x2, RZ ;  /* 0x0000000200027824 */ /* 0x000fe200078e00ff */
[----:B------:R-:W-:Y:S01]  /*0580*/  LOP3.LUT R12, R9, 0x1e0, R22, 0x78, !PT ;  /* 0x000001e0090c7812 */ /* 0x000fe200078e7816 */
[----:B------:R-:W-:Y:S01]  /*0590*/  IMAD.SHL.U32 R5, R4, 0x2, RZ ;  /* 0x0000000204057824 */ /* 0x000fe200078e00ff */
[----:B------:R-:W-:Y:S01]  /*05a0*/  SGXT.U32 R10, R10, 0x3 ;  /* 0x000000030a0a781a */ /* 0x000fe20000000000 */
[----:B------:R-:W-:Y:S01]  /*05b0*/  IMAD.HI R0, R0, 0x2, RZ ;  /* 0x0000000200007827 */ /* 0x000fe200078e02ff */
[----:B------:R-:W-:Y:S01]  /*05c0*/  LOP3.LUT R12, R12, 0x10, R20, 0x78, !PT ;  /* 0x000000100c0c7812 */ /* 0x000fe200078e7814 */
[----:B------:R-:W-:Y:S01]  /*05d0*/  CS2R R32, SRZ ;  /* 0x0000000000207805 */ /* 0x000fe2000001ff00 */
[----:B------:R-:W-:Y:S01]  /*05e0*/  IADD3 R113, P0, P1, R5, c[0x0][0x168], R2 ;  /* 0x00005a0005717a10 */ /* 0x000fe2000791e002 */
[----:B------:R-:W-:Y:S01]  /*05f0*/  IMAD R2, R23, c[0x0][0x1b0], RZ ;  /* 0x00006c0017027a24 */ /* 0x000fe200078e02ff */
[----:B------:R-:W-:Y:S01]  /*0600*/  LOP3.LUT R5, R22, 0x7f, RZ, 0xc0, !PT ;  /* 0x0000007f16057812 */ /* 0x000fe200078ec0ff */
[----:B------:R-:W-:Y:S01]  /*0610*/  IMAD R13, R21, 0x2, R11 ;  /* 0x00000002150d7824 */ /* 0x000fe200078e020b */
[----:B------:R-:W-:Y:S01]  /*0620*/  LOP3.LUT R3, R3, R8, R10, 0xfe, !PT ;  /* 0x0000000803037212 */ /* 0x000fe200078efe0a */
[----:B------:R-:W-:Y:S01]  /*0630*/  IMAD.SHL.U32 R6, R2, 0x2, RZ ;  /* 0x0000000202067824 */ /* 0x000fe200078e00ff */
[----:B------:R-:W-:Y:S01]  /*0640*/  LOP3.LUT R125, R22, 0x3, RZ, 0xc0, !PT ;  /* 0x00000003167d7812 */ /* 0x000fe200078ec0ff */
[----:B------:R-:W-:Y:S01]  /*0650*/  IMAD R7, R5, c[0x0][0x1b4], RZ ;  /* 0x00006d0005077a24 */ /* 0x000fe200078e02ff */
[----:B------:R-:W-:Y:S01]  /*0660*/  CS2R R34, SRZ ;  /* 0x0000000000227805 */ /* 0x000fe2000001ff00 */
[----:B------:R-:W-:Y:S01]  /*0670*/  IMAD.HI R5, R4, 0x2, RZ ;  /* 0x0000000204057827 */ /* 0x000fe200078e02ff */
[----:B------:R-:W-:Y:S01]  /*0680*/  LEA.HI R4, R22, 0x20, RZ, 0x1c ;  /* 0x0000002016047811 */ /* 0x000fe200078fe0ff */
[----:B------:R-:W-:Y:S01]  /*0690*/  CS2R R28, SRZ ;  /* 0x00000000001c7805 */ /* 0x000fe2000001ff00 */
[----:B------:R-:W-:Y:S01]  /*06a0*/  CS2R R30, SRZ ;  /* 0x00000000001e7805 */ /* 0x000fe2000001ff00 */
[----:B------:R-:W-:Y:S01]  /*06b0*/  IMAD.SHL.U32 R9, R7, 0x2, RZ ;  /* 0x0000000207097824 */ /* 0x000fe200078e00ff */
[----:B------:R-:W-:Y:S01]  /*06c0*/  IADD3.X R15, R5, c[0x0][0x16c], R0, P0, P1 ;  /* 0x00005b00050f7a10 */ /* 0x000fe200007e2400 */
[----:B------:R-:W-:Y:S01]  /*06d0*/  IMAD.HI R2, R2, 0x2, RZ ;  /* 0x0000000202027827 */ /* 0x000fe200078e02ff */
[----:B------:R-:W-:Y:S01]  /*06e0*/  SHF.R.U32.HI R0, RZ, 0x7, R22 ;  /* 0x00000007ff007819 */ /* 0x000fe20000011616 */
[----:B------:R-:W-:Y:S01]  /*06f0*/  UMOV UR4, URZ ;  /* 0x0000003f00047c82 */ /* 0x000fe20008000000 */
[----:B------:R-:W-:Y:S01]  /*0700*/  IADD3 R9, P2, P3, R9, c[0x0][0x170], R6 ;  /* 0x00005c0009097a10 */ /* 0x000fe20007b5e006 */
[----:B------:R-:W-:Y:S01]  /*0710*/  IMAD.HI R7, R7, 0x2, RZ ;  /* 0x0000000207077827 */ /* 0x000fe200078e02ff */
[----:B------:R-:W-:Y:S01]  /*0720*/  SGXT.U32 R0, R0, 0x2 ;  /* 0x000000020000781a */ /* 0x000fe20000000000 */
[----:B------:R-:W-:Y:S01]  /*0730*/  UMOV UR5, URZ ;  /* 0x0000003f00057c82 */ /* 0x000fe20008000000 */
[----:B------:R-:W-:Y:S01]  /*0740*/  LEA.HI R5, R22, 0x60, RZ, 0x1c ;  /* 0x0000006016057811 */ /* 0x000fe200078fe0ff */
[----:B------:R-:W-:Y:S01]  /*0750*/  IMAD.U32 R120, R13, 0x100, R12 ;  /* 0x000001000d787824 */ /* 0x000fe200078e000c */
[----:B------:R-:W-:Y:S01]  /*0760*/  IADD3.X R13, R7, c[0x0][0x174], R2, P2, P3 ;  /* 0x00005d00070d7a10 */ /* 0x000fe200017e6402 */
[----:B------:R-:W-:Y:S01]  /*0770*/  IMAD R4, R4, c[0x0][0x1a4], RZ ;  /* 0x0000690004047a24 */ /* 0x000fe200078e02ff */
[--C-:B------:R-:W-:Y:S01]  /*0780*/  SHF.R.U32.HI R2, RZ, 0x4, R22.reuse ;  /* 0x00000004ff027819 */ /* 0x100fe20000011616 */
[----:B------:R-:W-:Y:S01]  /*0790*/  IMAD.MOV.U32 R19, RZ, RZ, c[0x0][0x1b8] ;  /* 0x00006e00ff137624 */ /* 0x000fe200078e00ff */
[----:B------:R-:W-:Y:S01]  /*07a0*/  SHF.R.S32.HI R7, RZ, 0x2, R22 ;  /* 0x00000002ff077819 */ /* 0x000fe20000011416 */
[----:B------:R-:W-:Y:S01]  /*07b0*/  IMAD R6, R0, c[0x0][0x1b8], RZ ;  /* 0x00006e0000067a24 */ /* 0x000fe200078e02ff */
[----:B------:R-:W-:Y:S01]  /*07c0*/  SGXT.U32 R2, R2, 0x5 ;  /* 0x000000050202781a */ /* 0x000fe20000000000 */
[----:B------:R-:W-:Y:S01]  /*07d0*/  IMAD.MOV.U32 R17, RZ, RZ, c[0x0][0x1a4] ;  /* 0x00006900ff117624 */ /* 0x000fe200078e00ff */
[----:B------:R-:W-:Y:S01]  /*07e0*/  SGXT R7, R7, 0x1 ;  /* 0x000000010707781a */ /* 0x000fe20000000200 */
[----:B------:R-:W-:Y:S01]  /*07f0*/  IMAD R5, R5, c[0x0][0x1a4], RZ ;  /* 0x0000690005057a24 */ /* 0x000fe200078e02ff */
[----:B------:R-:W-:Y:S01]  /*0800*/  LEA R116, P1, R4, R113, 0x1 ;  /* 0x0000007104747211 */ /* 0x000fe200078208ff */
[----:B------:R-:W-:Y:S01]  /*0810*/  IMAD R2, R2, c[0x0][0x1a4], RZ ;  /* 0x0000690002027a24 */ /* 0x000fe200078e02ff */
[----:B------:R-:W-:Y:S01]  /*0820*/  LOP3.LUT R8, R7, 0x90, RZ, 0xc0, !PT ;  /* 0x0000009007087812 */ /* 0x000fe200078ec0ff */
[----:B------:R-:W-:Y:S01]  /*0830*/  IMAD R7, R19, 0x4, R6 ;  /* 0x0000000413077824 */ /* 0x000fe200078e0206 */
[----:B------:R-:W-:Y:S01]  /*0840*/  LEA.HI.X.SX32 R117, R4, R15, 0x1, P1 ;  /* 0x0000000f04757211 */ /* 0x000fe200008f0eff */
[----:B------:R-:W-:Y:S01]  /*0850*/  IMAD R0, R17, 0x40, R2 ;  /* 0x0000004011007824 */ /* 0x000fe200078e0202 */
[----:B------:R-:W-:Y:S01]  /*0860*/  LEA R118, P0, R2, R113, 0x1 ;  /* 0x0000007102767211 */ /* 0x000fe200078008ff */
[----:B------:R-:W-:Y:S01]  /*0870*/  IMAD R8, R125, 0x20, R8 ;  /* 0x000000207d087824 */ /* 0x000fe200078e0208 */
[----:B------:R-:W-:Y:S01]  /*0880*/  LEA R108, P1, R7, R9, 0x1 ;  /* 0x00000009076c7211 */ /* 0x000fe200078208ff */
[----:B------:R-:W-:Y:S01]  /*0890*/  IMAD.MOV.U32 R102, RZ, RZ, 0x3f800000 ;  /* 0x3f800000ff667424 */ /* 0x000fe200078e00ff */
[----:B------:R-:W-:Y:S01]  /*08a0*/  LEA R114, P2, R0, R113, 0x1 ;  /* 0x0000007100727211 */ /* 0x000fe200078408ff */
[----:B------:R-:W-:Y:S01]  /*08b0*/  IMAD.MOV.U32 R82, RZ, RZ, -0x800000 ;  /* 0xff800000ff527424 */ /* 0x000fe200078e00ff */
[----:B------:R-:W-:Y:S01]  /*08c0*/  LOP3.LUT R10, R8, 0x10, R20, 0x78, !PT ;  /* 0x00000010080a7812 */ /* 0x000fe200078e7814 */
[----:B------:R-:W-:Y:S01]  /*08d0*/  IMAD R8, R19, 0x4, R7 ;  /* 0x0000000413087824 */ /* 0x000fe200078e0207 */
[----:B------:R-:W-:Y:S01]  /*08e0*/  LEA.HI.X.SX32 R119, R2, R15, 0x1, P0 ;  /* 0x0000000f02777211 */ /* 0x000fe200000f0eff */
[----:B------:R-:W-:Y:S01]  /*08f0*/  IMAD.MOV.U32 R83, RZ, RZ, -0x800000 ;  /* 0xff800000ff537424 */ /* 0x000fe200078e00ff */
[----:B------:R-:W-:Y:S01]  /*0900*/  LEA R110, P0, R6, R9, 0x1 ;  /* 0x00000009066e7211 */ /* 0x000fe200078008ff */
[----:B------:R-:W-:Y:S01]  /*0910*/  IMAD R4, R11, 0x10, R10 ;  /* 0x000000100b047824 */ /* 0x000fe200078e020a */
[----:B------:R-:W-:Y:S01]  /*0920*/  LEA.HI.X.SX32 R109, R7, R13, 0x1, P1 ;  /* 0x0000000d076d7211 */ /* 0x000fe200008f0eff */
[----:B------:R-:W-:Y:S01]  /*0930*/  IMAD.MOV.U32 R101, RZ, RZ, 0x3f800000 ;  /* 0x3f800000ff657424 */ /* 0x000fe200078e00ff */
[----:B------:R-:W-:-:S02]  /*0940*/  SHF.R.S32.HI R7, RZ, 0x6, R22 ;  /* 0x00000006ff077819 */ /* 0x000fc40000011416 */
[----:B------:R-:W-:Y:S02]  /*0950*/  LOP3.LUT R2, R22, 0x180, RZ, 0xc0, !PT ;  /* 0x0000018016027812 */ /* 0x000fe400078ec0ff */
[----:B------:R-:W-:Y:S01]  /*0960*/  LEA.HI.X.SX32 R115, R0, R15, 0x1, P2 ;  /* 0x0000000f00737211 */ /* 0x000fe200010f0eff */
[----:B------:R-:W-:Y:S01]  /*0970*/  IMAD R0, R19, 0x4, R8 ;  /* 0x0000000413007824 */ /* 0x000fe200078e0208 */
[----:B------:R-:W-:Y:S02]  /*0980*/  LEA R112, P3, R5, R113, 0x1 ;  /* 0x0000007105707211 */ /* 0x000fe400078608ff */
[----:B------:R-:W-:Y:S01]  /*0990*/  LEA.HI.X.SX32 R111, R6, R13, 0x1, P0 ;  /* 0x0000000d066f7211 */ /* 0x000fe200000f0eff */
[----:B------:R-:W-:Y:S01]  /*09a0*/  IMAD R6, R21, 0x110, RZ ;  /* 0x0000011015067824 */ /* 0x000fe200078e02ff */
[----:B------:R-:W-:Y:S02]  /*09b0*/  SGXT R7, R7, 0x1 ;  /* 0x000000010707781a */ /* 0x000fe40000000200 */
[----:B------:R-:W-:-:S02]  /*09c0*/  SHF.R.U32.HI R2, RZ, 0x3, R2 ;  /* 0x00000003ff027819 */ /* 0x000fc40000011602 */
[----:B------:R-:W-:Y:S01]  /*09d0*/  LEA.HI.X.SX32 R113, R5, R15, 0x1, P3 ;  /* 0x0000000f05717211 */ /* 0x000fe200018f0eff */
[----:B------:R-:W-:Y:S01]  /*09e0*/  IMAD.MOV.U32 R5, RZ, RZ, RZ ;  /* 0x000000ffff057224 */ /* 0x000fe200078e00ff */
[-C--:B------:R-:W-:Y:S02]  /*09f0*/  LEA R104, P3, R0, R9.reuse, 0x1 ;  /* 0x0000000900687211 */ /* 0x080fe400078608ff */
[----:B------:R-:W-:Y:S02]  /*0a00*/  LEA R106, P2, R8, R9, 0x1 ;  /* 0x00000009086a7211 */ /* 0x000fe400078408ff */
[--C-:B------:R-:W-:Y:S02]  /*0a10*/  LOP3.LUT R6, R6, 0x30, R20.reuse, 0x78, !PT ;  /* 0x0000003006067812 */ /* 0x100fe400078e7814 */
[----:B------:R-:W-:Y:S02]  /*0a20*/  LOP3.LUT R7, R7, 0x90, RZ, 0xc0, !PT ;  /* 0x0000009007077812 */ /* 0x000fe400078ec0ff */
[----:B------:R-:W-:-:S02]  /*0a30*/  LOP3.LUT R96, R2, 0x3fe, R20, 0x78, !PT ;  /* 0x000003fe02607812 */ /* 0x000fc400078e7814 */
[-C--:B------:R-:W-:Y:S01]  /*0a40*/  LEA.HI.X.SX32 R105, R0, R13.reuse, 0x1, P3 ;  /* 0x0000000d00697211 */ /* 0x080fe200018f0eff */
[----:B------:R-:W-:Y:S01]  /*0a50*/  IMAD.MOV.U32 R0, RZ, RZ, RZ ;  /* 0x000000ffff007224 */ /* 0x000fe200078e00ff */
[----:B------:R-:W-:Y:S02]  /*0a60*/  LEA.HI.X.SX32 R107, R8, R13, 0x1, P2 ;  /* 0x0000000d086b7211 */ /* 0x000fe400010f0eff */
[----:B------:R-:W-:Y:S02]  /*0a70*/  LOP3.LUT R121, R6, 0x40, RZ, 0x3c, !PT ;  /* 0x0000004006797812 */ /* 0x000fe400078e3cff */
[----:B------:R-:W-:Y:S02]  /*0a80*/  LOP3.LUT R7, R7, 0x37e, R20, 0x78, !PT ;  /* 0x0000037e07077812 */ /* 0x000fe400078e7814 */
[----:B------:R-:W-:Y:S02]  /*0a90*/  LOP3.LUT R103, R3, 0x8, RZ, 0xfc, !PT ;  /* 0x0000000803677812 */ /* 0x000fe400078efcff */
[----:B------:R-:W-:-:S02]  /*0aa0*/  LOP3.LUT R122, R96, 0x40, RZ, 0x3c, !PT ;  /* 0x00000040607a7812 */ /* 0x000fc400078e3cff */
.L_x_1:
[----:B------:R-:W-:-:S04]  /*0ab0*/  IMAD.WIDE R8, R5, 0x2, R118 ;  /* 0x0000000205087825 */ /* 0x000fc800078e0276 */
[C---:B------:R-:W-:Y:S02]  /*0ac0*/  IMAD.WIDE R10, R5.reuse, 0x2, R116 ;  /* 0x00000002050a7825 */ /* 0x040fe400078e0274 */
[----:B------:R-:W2:Y:S02]  /*0ad0*/  LDG.E.U16 R8, [R8.64] ;  /* 0x0000000608087981 */ /* 0x000ea4000c1e1500 */
[C---:B------:R-:W-:Y:S02]  /*0ae0*/  IMAD.WIDE R12, R5.reuse, 0x2, R114 ;  /* 0x00000002050c7825 */ /* 0x040fe400078e0272 */
[----:B------:R-:W3:Y:S02]  /*0af0*/  LDG.E.U16 R10, [R10.64] ;  /* 0x000000060a0a7981 */ /* 0x000ee4000c1e1500 */
[----:B------:R-:W-:Y:S02]  /*0b00*/  IMAD.WIDE R14, R5, 0x2, R112 ;  /* 0x00000002050e7825 */ /* 0x000fe400078e0270 */
[----:B------:R-:W4:Y:S04]  /*0b10*/  LDG.E.U16 R2, [R12.64] ;  /* 0x000000060c027981 */ /* 0x000f28000c1e1500 */
[----:B------:R-:W5:Y:S04]  /*0b20*/  LDG.E.U16 R16, [R14.64] ;  /* 0x000000060e107981 */ /* 0x000f68000c1e1500 */
[----:B------:R-:W-:Y:S01]  /*0b30*/  BAR.SYNC.DEFER_BLOCKING 0x0 ;  /* 0x0000000000007b1d */ /* 0x000fe20000010000 */
[----:B------:R-:W-:-:S04]  /*0b40*/  LEA R53, P0, R125, UR4, 0x1 ;  /* 0x000000047d357c11 */ /* 0x000fc8000f8008ff */
[C---:B------:R-:W-:Y:S01]  /*0b50*/  LOP3.LUT R18, R53.reuse, 0x70, RZ, 0xfc, !PT ;  /* 0x0000007035127812 */ /* 0x040fe200078efcff */
[----:B------:R-:W-:Y:S01]  /*0b60*/  IMAD.X R85, RZ, RZ, UR5, P0 ;  /* 0x00000005ff557e24 */ /* 0x000fe200080e06ff */
[C---:B------:R-:W-:Y:S02]  /*0b70*/  LOP3.LUT R20, R53.reuse, 0x71, RZ, 0xfc, !PT ;  /* 0x0000007135147812 */ /* 0x040fe400078efcff */
[C---:B------:R-:W-:Y:S02]  /*0b80*/  ISETP.GT.U32.AND P6, PT, R18.reuse, R3, PT ;  /* 0x000000031200720c */ /* 0x040fe40003fc4070 */
[----:B------:R-:W-:Y:S02]  /*0b90*/  ISETP.GT.U32.AND P1, PT, R18, R103, PT ;  /* 0x000000671200720c */ /* 0x000fe40003f24070 */
[----:B------:R-:W-:Y:S02]  /*0ba0*/  LOP3.LUT R18, R53, 0x79, RZ, 0xfc, !PT ;  /* 0x0000007935127812 */ /* 0x000fe400078efcff */
[----:B------:R-:W-:-:S02]  /*0bb0*/  ISETP.GT.U32.AND.EX P6, PT, R85, RZ, PT, P6 ;  /* 0x000000ff5500720c */ /* 0x000fc40003fc4160 */
[-C--:B------:R-:W-:Y:S02]  /*0bc0*/  ISETP.GT.U32.AND P5, PT, R20, R3.reuse, PT ;  /* 0x000000031400720c */ /* 0x080fe40003fa4070 */
[----:B------:R-:W-:Y:S02]  /*0bd0*/  ISETP.GT.U32.AND P3, PT, R18, R3, PT ;  /* 0x000000031200720c */ /* 0x000fe40003f64070 */
[----:B------:R-:W-:Y:S02]  /*0be0*/  ISETP.GT.U32.AND P4, PT, R20, R103, PT ;  /* 0x000000671400720c */ /* 0x000fe40003f84070 */
[----:B------:R-:W-:Y:S02]  /*0bf0*/  SEL R59, RZ, 0x7fff8, !P6 ;  /* 0x0007fff8ff3b7807 */ /* 0x000fe40007000000 */
[C---:B------:R-:W-:Y:S02]  /*0c00*/  ISETP.GT.U32.AND.EX P1, PT, R85.reuse, RZ, PT, P1 ;  /* 0x000000ff5500720c */ /* 0x040fe40003f24110 */
[----:B------:R-:W-:-:S02]  /*0c10*/  ISETP.GT.U32.AND.EX P5, PT, R85, RZ, PT, P5 ;  /* 0x000000ff5500720c */ /* 0x000fc40003fa4150 */
[C---:B------:R-:W-:Y:S02]  /*0c20*/  ISETP.GT.U32.AND.EX P3, PT, R85.reuse, RZ, PT, P3 ;  /* 0x000000ff5500720c */ /* 0x040fe40003f64130 */
[----:B------:R-:W-:Y:S02]  /*0c30*/  ISETP.GT.U32.AND.EX P4, PT, R85, RZ, PT, P4 ;  /* 0x000000ff5500720c */ /* 0x000fe40003f84140 */
[----:B------:R-:W-:Y:S02]  /*0c40*/  SEL R73, RZ, 0x1fffe, !P1 ;  /* 0x0001fffeff497807 */ /* 0x000fe40004800000 */
[----:B------:R-:W-:Y:S02]  /*0c50*/  SEL R62, RZ, 0x4, !P5 ;  /* 0x00000004ff3e7807 */ /* 0x000fe40006800000 */
[----:B------:R-:W-:Y:S02]  /*0c60*/  SEL R56, RZ, 0x4, !P3 ;  /* 0x00000004ff387807 */ /* 0x000fe40005800000 */
[----:B------:R-:W-:-:S02]  /*0c70*/  SEL R78, RZ, 0x1, !P4 ;  /* 0x00000001ff4e7807 */ /* 0x000fc40006000000 */
[----:B------:R-:W-:Y:S02]  /*0c80*/  ISETP.GT.U32.AND P0, PT, R18, R103, PT ;  /* 0x000000671200720c */ /* 0x000fe40003f04070 */
[----:B------:R-:W-:Y:S01]  /*0c90*/  LOP3.LUT R72, R53, 0x40, RZ, 0xfc, !PT ;  /* 0x0000004035487812 */ /* 0x000fe200078efcff */
[----:B------:R-:W-:Y:S01]  /*0ca0*/  IMAD.IADD R78, R78, 0x1, R73 ;  /* 0x000000014e4e7824 */ /* 0x000fe200078e0249 */
[----:B------:R-:W-:-:S04]  /*0cb0*/  ISETP.GT.U32.AND.EX P0, PT, R85, RZ, PT, P0 ;  /* 0x000000ff5500720c */ /* 0x000fc80003f04100 */
[----:B------:R-:W-:Y:S01]  /*0cc0*/  LOP3.LUT R78, R78, 0x3, RZ, 0xc0, !PT ;  /* 0x000000034e4e7812 */ /* 0x000fe200078ec0ff */
[----:B--2---:R0:W-:Y:S04]  /*0cd0*/  STS.U16 [R7+0x2000], R8 ;  /* 0x0020000807007388 */ /* 0x0041e80000000400 */
[----:B---3--:R-:W-:Y:S04]  /*0ce0*/  STS.U16 [R7+0x2400], R10 ;  /* 0x0024000a07007388 */ /* 0x008fe80000000400 */
[----:B----4-:R1:W-:Y:S04]  /*0cf0*/  STS.U16 [R7+0x2800], R2 ;  /* 0x0028000207007388 */ /* 0x0103e80000000400 */
[----:B-----5:R-:W-:Y:S04]  /*0d00*/  STS.U16 [R7+0x2c00], R16 ;  /* 0x002c001007007388 */ /* 0x020fe80000000400 */
[----:B------:R-:W-:Y:S06]  /*0d10*/  BAR.SYNC.DEFER_BLOCKING 0x0 ;  /* 0x0000000000007b1d */ /* 0x000fec0000010000 */
[----:B------:R-:W-:Y:S04]  /*0d20*/  LDSM.16.MT88.4 R24, [R120] ;  /* 0x000000007818783b */ /* 0x000fe80000004200 */
[----:B------:R-:W2:Y:S01]  /*0d30*/  LDSM.16.M88.4 R12, [R4+0x2200] ;  /* 0x00220000040c783b */ /* 0x000ea20000000200 */
[----:B0-----:R-:W-:-:S03]  /*0d40*/  LOP3.LUT R8, R53, 0x78, RZ, 0xfc, !PT ;  /* 0x0000007835087812 */ /* 0x001fc600078efcff */
[----:B------:R-:W0:Y:S01]  /*0d50*/  LDSM.16.M88.4 R48, [R4+0x2400] ;  /* 0x002400000430783b */ /* 0x000e220000000200 */
[C---:B------:R-:W-:Y:S02]  /*0d60*/  ISETP.GT.U32.AND P2, PT, R8.reuse, R3, PT ;  /* 0x000000030800720c */ /* 0x040fe40003f44070 */
[----:B------:R-:W-:Y:S01]  /*0d70*/  ISETP.GT.U32.AND P6, PT, R8, R103, PT ;  /* 0x000000670800720c */ /* 0x000fe20003fc4070 */
[----:B------:R-:W3:Y:S01]  /*0d80*/  LDSM.16.M88.4 R36, [R4+0x2600] ;  /* 0x002600000424783b */ /* 0x000ee20000000200 */
[C---:B-1----:R-:W-:Y:S02]  /*0d90*/  LOP3.LUT R2, R53.reuse, 0x60, RZ, 0xfc, !PT ;  /* 0x0000006035027812 */ /* 0x042fe400078efcff */
[----:B------:R-:W-:Y:S02]  /*0da0*/  LOP3.LUT R8, R53, 0x61, RZ, 0xfc, !PT ;  /* 0x0000006135087812 */ /* 0x000fe400078efcff */
[-C--:B------:R-:W-:Y:S02]  /*0db0*/  ISETP.GT.U32.AND P1, PT, R2, R3.reuse, PT ;  /* 0x000000030200720c */ /* 0x080fe40003f24070 */
[----:B------:R-:W-:-:S02]  /*0dc0*/  ISETP.GT.U32.AND P5, PT, R8, R3, PT ;  /* 0x000000030800720c */ /* 0x000fc40003fa4070 */
[-C--:B------:R-:W-:Y:S02]  /*0dd0*/  ISETP.GT.U32.AND P3, PT, R8, R103.reuse, PT ;  /* 0x000000670800720c */ /* 0x080fe40003f64070 */
[----:B------:R-:W-:Y:S02]  /*0de0*/  ISETP.GT.U32.AND P4, PT, R2, R103, PT ;  /* 0x000000670200720c */ /* 0x000fe40003f84070 */
[C---:B------:R-:W-:Y:S02]  /*0df0*/  ISETP.GT.U32.AND.EX P2, PT, R85.reuse, RZ, PT, P2 ;  /* 0x000000ff5500720c */ /* 0x040fe40003f44120 */
[----:B------:R-:W-:Y:S02]  /*0e00*/  ISETP.GT.U32.AND.EX P6, PT, R85, RZ, PT, P6 ;  /* 0x000000ff5500720c */ /* 0x000fe40003fc4160 */
[----:B------:R-:W-:Y:S02]  /*0e10*/  LOP3.LUT R2, R53, 0x69, RZ, 0xfc, !PT ;  /* 0x0000006935027812 */ /* 0x000fe400078efcff */
[----:B------:R-:W-:-:S02]  /*0e20*/  ISETP.GT.U32.AND.EX P1, PT, R85, RZ, PT, P1 ;  /* 0x000000ff5500720c */ /* 0x000fc40003f24110 */
[----:B------:R-:W-:Y:S02]  /*0e30*/  SEL R57, RZ, 0x7fff8, !P2 ;  /* 0x0007fff8ff397807 */ /* 0x000fe40005000000 */
[----:B------:R-:W-:Y:S02]  /*0e40*/  SEL R77, RZ, 0x1fffe, !P6 ;  /* 0x0001fffeff4d7807 */ /* 0x000fe40007000000 */
[C---:B------:R-:W-:Y:S02]  /*0e50*/  ISETP.GT.U32.AND P2, PT, R2.reuse, R3, PT ;  /* 0x000000030200720c */ /* 0x040fe40003f44070 */
[----:B------:R-:W-:Y:S01]  /*0e60*/  ISETP.GT.U32.AND P6, PT, R2, R103, PT ;  /* 0x000000670200720c */ /* 0x000fe20003fc4070 */
[----:B--2---:R-:W-:Y:S01]  /*0e70*/  HMMA.16816.F32.BF16 R8, R24, R12, RZ ;  /* 0x0000000c1808723c */ /* 0x004fe200000418ff */
[C---:B------:R-:W-:Y:S02]  /*0e80*/  ISETP.GT.U32.AND.EX P4, PT, R85.reuse, RZ, PT, P4 ;  /* 0x000000ff5500720c */ /* 0x040fe40003f84140 */
[----:B------:R-:W-:-:S02]  /*0e90*/  ISETP.GT.U32.AND.EX P3, PT, R85, RZ, PT, P3 ;  /* 0x000000ff5500720c */ /* 0x000fc40003f64130 */
[C---:B------:R-:W-:Y:S02]  /*0ea0*/  LOP3.LUT R2, R53.reuse, 0x68, RZ, 0xfc, !PT ;  /* 0x0000006835027812 */ /* 0x040fe400078efcff */
[----:B------:R-:W-:Y:S02]  /*0eb0*/  SEL R54, RZ, 0x7fff8, !P1 ;  /* 0x0007fff8ff367807 */ /* 0x000fe40004800000 */
[----:B------:R-:W-:Y:S02]  /*0ec0*/  IADD3 R52, P1, R53, 0x8, RZ ;  /* 0x0000000835347810 */ /* 0x000fe40007f3e0ff */
[----:B------:R-:W-:Y:S02]  /*0ed0*/  SEL R58, RZ, 0x1fffe, !P4 ;  /* 0x0001fffeff3a7807 */ /* 0x000fe40006000000 */
[----:B------:R-:W-:Y:S02]  /*0ee0*/  SEL R63, RZ, 0x1, !P3 ;  /* 0x00000001ff3f7807 */ /* 0x000fe40005800000 */
[----:B------:R-:W-:-:S02]  /*0ef0*/  ISETP.GT.U32.AND.EX P2, PT, R85, RZ, PT, P2 ;  /* 0x000000ff5500720c */ /* 0x000fc40003f44120 */
[----:B------:R-:W-:Y:S02]  /*0f00*/  IADD3 R12, P4, R53, 0x10, RZ ;  /* 0x00000010350c7810 */ /* 0x000fe40007f9e0ff */
[-C--:B------:R-:W-:Y:S02]  /*0f10*/  ISETP.GT.U32.AND P3, PT, R2, R3.reuse, PT ;  /* 0x000000030200720c */ /* 0x080fe40003f64070 */
[C---:B------:R-:W-:Y:S01]  /*0f20*/  ISETP.GT.U32.AND.EX P6, PT, R85.reuse, RZ, PT, P6 ;  /* 0x000000ff5500720c */ /* 0x040fe20003fc4160 */
[----:B------:R-:W-:Y:S01]  /*0f30*/  IMAD.X R88, RZ, RZ, R85, P1 ;  /* 0x000000ffff587224 */ /* 0x000fe200008e0655 */
[----:B------:R-:W-:Y:S02]  /*0f40*/  SEL R60, RZ, 0x4, !P2 ;  /* 0x00000004ff3c7807 */ /* 0x000fe40005000000 */
[----:B------:R-:W-:Y:S02]  /*0f50*/  ISETP.GT.U32.AND.EX P5, PT, R85, RZ, PT, P5 ;  /* 0x000000ff5500720c */ /* 0x000fe40003fa4150 */
[----:B------:R-:W-:-:S02]  /*0f60*/  ISETP.GT.U32.AND P1, PT, R12, R3, PT ;  /* 0x000000030c00720c */ /* 0x000fc40003f24070 */
[----:B------:R-:W-:Y:S02]  /*0f70*/  ISETP.GT.U32.AND P2, PT, R12, R103, PT ;  /* 0x000000670c00720c */ /* 0x000fe40003f44070 */
[----:B------:R-:W-:Y:S01]  /*0f80*/  SEL R75, RZ, 0x1, !P6 ;  /* 0x00000001ff4b7807 */ /* 0x000fe20007000000 */
[----:B------:R-:W-:Y:S01]  /*0f90*/  HMMA.16816.F32.BF16 R12, R24, R14, RZ ;  /* 0x0000000e180c723c */ /* 0x000fe200000418ff */
[----:B------:R-:W-:Y:S02]  /*0fa0*/  ISETP.GT.U32.AND.EX P3, PT, R85, RZ, PT, P3 ;  /* 0x000000ff5500720c */ /* 0x000fe40003f64130 */
[----:B------:R-:W-:Y:S01]  /*0fb0*/  IADD3 R16, P6, R53, 0x11, RZ ;  /* 0x0000001135107810 */ /* 0x000fe20007fde0ff */
[----:B------:R-:W-:Y:S01]  /*0fc0*/  IMAD.X R17, RZ, RZ, R85, P4 ;  /* 0x000000ffff117224 */ /* 0x000fe200020e0655 */
[----:B------:R-:W-:Y:S02]  /*0fd0*/  SEL R55, RZ, 0x4, !P5 ;  /* 0x00000004ff377807 */ /* 0x000fe40006800000 */
[----:B------:R-:W-:-:S02]  /*0fe0*/  SEL R61, RZ, 0x7fff8, !P3 ;  /* 0x0007fff8ff3d7807 */ /* 0x000fc40005800000 */
[----:B------:R-:W-:Y:S02]  /*0ff0*/  ISETP.GT.U32.AND P5, PT, R2, R103, PT ;  /* 0x000000670200720c */ /* 0x000fe40003fa4070 */
[C---:B------:R-:W-:Y:S02]  /*1000*/  ISETP.GT.U32.AND P4, PT, R16.reuse, R3, PT ;  /* 0x000000031000720c */ /* 0x040fe40003f84070 */
[----:B------:R-:W-:Y:S01]  /*1010*/  ISETP.GT.U32.AND P3, PT, R16, R103, PT ;  /* 0x000000671000720c */ /* 0x000fe20003f64070 */
[----:B------:R-:W-:Y:S01]  /*1020*/  IMAD.X R16, RZ, RZ, R85, P6 ;  /* 0x000000ffff107224 */ /* 0x000fe200030e0655 */
[----:B------:R-:W-:Y:S01]  /*1030*/  ISETP.GT.U32.AND.EX P5, PT, R85, RZ, PT, P5 ;  /* 0x000000ff5500720c */ /* 0x000fe20003fa4150 */
[----:B------:R-:W-:Y:S01]  /*1040*/  FMUL R8, R8, c[0x0][0x188] ;  /* 0x0000620008087a20 */ /* 0x000fe20000400000 */
[----:B------:R-:W-:Y:S01]  /*1050*/  ISETP.GT.U32.AND.EX P1, PT, R17, RZ, PT, P1 ;  /* 0x000000ff1100720c */ /* 0x000fe20003f24110 */
[----:B------:R-:W-:Y:S01]  /*1060*/  FMUL R9, R9, c[0x0][0x188] ;  /* 0x0000620009097a20 */ /* 0x000fe20000400000 */
[----:B------:R-:W-:Y:S01]  /*1070*/  ISETP.GT.U32.AND.EX P4, PT, R16, RZ, PT, P4 ;  /* 0x000000ff1000720c */ /* 0x000fe20003f84140 */
[----:B------:R-:W-:Y:S01]  /*1080*/  FMUL R11, R11, c[0x0][0x188] ;  /* 0x000062000b0b7a20 */ /* 0x000fe20000400000 */
[----:B------:R-:W-:Y:S01]  /*1090*/  SEL R76, RZ, 0x1fffe, !P5 ;  /* 0x0001fffeff4c7807 */ /* 0x000fe20006800000 */
[----:B0-----:R-:W-:Y:S01]  /*10a0*/  HMMA.16816.F32.BF16 R40, R24, R48, RZ ;  /* 0x000000301828723c */ /* 0x001fe200000418ff */
[----:B------:R-:W-:-:S02]  /*10b0*/  IADD3 R2, P5, R53, 0x18, RZ ;  /* 0x0000001835027810 */ /* 0x000fc40007fbe0ff */
[----:B------:R-:W-:Y:S02]  /*10c0*/  FSEL R86, R8, -INF , !P1 ;  /* 0xff80000008567808 */ /* 0x000fe40004800000 */
[----:B------:R-:W-:Y:S02]  /*10d0*/  ISETP.GT.U32.AND.EX P3, PT, R16, RZ, PT, P3 ;  /* 0x000000ff1000720c */ /* 0x000fe40003f64130 */
[----:B------:R-:W-:Y:S02]  /*10e0*/  FSEL R93, R9, -INF , !P4 ;  /* 0xff800000095d7808 */ /* 0x000fe40006000000 */
[----:B------:R-:W-:Y:S01]  /*10f0*/  IADD3 R8, P4, R53, 0x19, RZ ;  /* 0x0000001935087810 */ /* 0x000fe20007f9e0ff */
[----:B------:R-:W-:Y:S01]  /*1100*/  IMAD.X R9, RZ, RZ, R85, P5 ;  /* 0x000000ffff097224 */ /* 0x000fe200028e0655 */
[----:B------:R-:W-:Y:S02]  /*1110*/  FSEL R23, R11, -INF , !P3 ;  /* 0xff8000000b177808 */ /* 0x000fe40005800000 */
[----:B------:R-:W-:-:S02]  /*1120*/  ISETP.GT.U32.AND P5, PT, R8, R3, PT ;  /* 0x000000030800720c */ /* 0x000fc40003fa4070 */
[-C--:B------:R-:W-:Y:S01]  /*1130*/  ISETP.GT.U32.AND P3, PT, R8, R103.reuse, PT ;  /* 0x000000670800720c */ /* 0x080fe20003f64070 */
[----:B------:R-:W-:Y:S01]  /*1140*/  IMAD.X R8, RZ, RZ, R85, P4 ;  /* 0x000000ffff087224 */ /* 0x000fe200020e0655 */
[----:B------:R-:W-:Y:S01]  /*1150*/  ISETP.GT.U32.AND.EX P2, PT, R17, RZ, PT, P2 ;  /* 0x000000ff1100720c */ /* 0x000fe20003f44120 */
[----:B------:R-:W-:Y:S01]  /*1160*/  FMUL R10, R10, c[0x0][0x188] ;  /* 0x000062000a0a7a20 */ /* 0x000fe20000400000 */
[----:B------:R-:W-:Y:S01]  /*1170*/  ISETP.GT.U32.AND P1, PT, R2, R103, PT ;  /* 0x000000670200720c */ /* 0x000fe20003f24070 */
[----:B------:R-:W-:Y:S01]  /*1180*/  FMUL R13, R13, c[0x0][0x188] ;  /* 0x000062000d0d7a20 */ /* 0x000fe20000400000 */
[----:B------:R-:W-:Y:S01]  /*1190*/  ISETP.GT.U32.AND.EX P5, PT, R8, RZ, PT, P5 ;  /* 0x000000ff0800720c */ /* 0x000fe20003fa4150 */
[----:B------:R-:W-:Y:S01]  /*11a0*/  HMMA.16816.F32.BF16 R48, R24, R50, RZ ;  /* 0x000000321830723c */ /* 0x000fe200000418ff */
[----:B------:R-:W-:Y:S01]  /*11b0*/  ISETP.GT.U32.AND P6, PT, R2, R3, PT ;  /* 0x000000030200720c */ /* 0x000fe20003fc4070 */
[----:B------:R-:W-:Y:S01]  /*11c0*/  FMUL R18, R14, c[0x0][0x188] ;  /* 0x000062000e127a20 */ /* 0x000fe20000400000 */
[----:B------:R-:W-:Y:S01]  /*11d0*/  FSEL R64, R10, -INF , !P2 ;  /* 0xff8000000a407808 */ /* 0x000fe20005000000 */
[----:B------:R-:W-:Y:S01]  /*11e0*/  FMUL R15, R15, c[0x0][0x188] ;  /* 0x000062000f0f7a20 */ /* 0x000fe20000400000 */
[----:B------:R-:W-:-:S02]  /*11f0*/  IADD3 R2, P2, R53, 0x20, RZ ;  /* 0x0000002035027810 */ /* 0x000fc40007f5e0ff */
[----:B------:R-:W-:Y:S02]  /*1200*/  ISETP.GT.U32.AND.EX P1, PT, R9, RZ, PT, P1 ;  /* 0x000000ff0900720c */ /* 0x000fe40003f24110 */
[----:B------:R-:W-:Y:S02]  /*1210*/  ISETP.GT.U32.AND.EX P3, PT, R8, RZ, PT, P3 ;  /* 0x000000ff0800720c */ /* 0x000fe40003f64130 */
[----:B------:R-:W-:Y:S02]  /*1220*/  FSEL R14, R13, -INF , !P5 ;  /* 0xff8000000d0e7808 */ /* 0x000fe40006800000 */
[----:B------:R-:W-:Y:S01]  /*1230*/  IADD3 R8, P5, R53, 0x21, RZ ;  /* 0x0000002135087810 */ /* 0x000fe20007fbe0ff */
[----:B------:R-:W-:Y:S01]  /*1240*/  FMUL R12, R12, c[0x0][0x188] ;  /* 0x000062000c0c7a20 */ /* 0x000fe20000400000 */
[----:B------:R-:W-:Y:S01]  /*1250*/  ISETP.GT.U32.AND.EX P6, PT, R9, RZ, PT, P6 ;  /* 0x000000ff0900720c */ /* 0x000fe20003fc4160 */
[----:B------:R-:W-:Y:S01]  /*1260*/  IMAD.X R9, RZ, RZ, R85, P2 ;  /* 0x000000ffff097224 */ /* 0x000fe200010e0655 */
[----:B------:R-:W-:-:S02]  /*1270*/  FSEL R18, R18, -INF , !P1 ;  /* 0xff80000012127808 */ /* 0x000fc40004800000 */
[----:B------:R-:W-:Y:S02]  /*1280*/  FSEL R22, R15, -INF , !P3 ;  /* 0xff8000000f167808 */ /* 0x000fe40005800000 */
[C---:B------:R-:W-:Y:S02]  /*1290*/  ISETP.GT.U32.AND P1, PT, R8.reuse, R3, PT ;  /* 0x000000030800720c */ /* 0x040fe40003f24070 */
[----:B------:R-:W-:Y:S01]  /*12a0*/  ISETP.GT.U32.AND P3, PT, R8, R103, PT ;  /* 0x000000670800720c */ /* 0x000fe20003f64070 */
[----:B------:R-:W-:Y:S01]  /*12b0*/  IMAD.X R8, RZ, RZ, R85, P5 ;  /* 0x000000ffff087224 */ /* 0x000fe200028e0655 */
[----:B------:R-:W-:Y:S01]  /*12c0*/  ISETP.GT.U32.AND P4, PT, R2, R3, PT ;  /* 0x000000030200720c */ /* 0x000fe20003f84070 */
[----:B------:R-:W-:Y:S01]  /*12d0*/  FMUL R21, R40, c[0x0][0x188] ;  /* 0x0000620028157a20 */ /* 0x000fe20000400000 */
[----:B------:R-:W-:Y:S01]  /*12e0*/  FSEL R11, R12, -INF , !P6 ;  /* 0xff8000000c0b7808 */ /* 0x000fe20007000000 */
[----:B------:R-:W-:Y:S01]  /*12f0*/  FMUL R16, R41, c[0x0][0x188] ;  /* 0x0000620029107a20 */ /* 0x000fe20000400000 */
[----:B------:R-:W-:-:S02]  /*1300*/  ISETP.GT.U32.AND P6, PT, R2, R103, PT ;  /* 0x000000670200720c */ /* 0x000fc40003fc4070 */
[----:B------:R-:W-:Y:S01]  /*1310*/  ISETP.GT.U32.AND.EX P4, PT, R9, RZ, PT, P4 ;  /* 0x000000ff0900720c */ /* 0x000fe20003f84140 */
[----:B---3--:R-:W-:Y:S01]  /*1320*/  HMMA.16816.F32.BF16 R44, R24, R36, RZ ;  /* 0x00000024182c723c */ /* 0x008fe200000418ff */
[----:B------:R-:W-:Y:S02]  /*1330*/  IADD3 R2, P2, R53, 0x28, RZ ;  /* 0x0000002835027810 */ /* 0x000fe40007f5e0ff */
[----:B------:R-:W-:Y:S01]  /*1340*/  ISETP.GT.U32.AND.EX P1, PT, R8, RZ, PT, P1 ;  /* 0x000000ff0800720c */ /* 0x000fe20003f24110 */
[----:B------:R-:W-:Y:S01]  /*1350*/  FMUL R19, R42, c[0x0][0x188] ;  /* 0x000062002a137a20 */ /* 0x000fe20000400000 */
[----:B------:R-:W-:Y:S01]  /*1360*/  FSEL R21, R21, -INF , !P4 ;  /* 0xff80000015157808 */ /* 0x000fe20006000000 */
[----:B------:R-:W-:Y:S01]  /*1370*/  FMUL R20, R43, c[0x0][0x188] ;  /* 0x000062002b147a20 */ /* 0x000fe20000400000 */
[C---:B------:R-:W-:Y:S01]  /*1380*/  ISETP.GT.U32.AND P5, PT, R2.reuse, R3, PT ;  /* 0x000000030200720c */ /* 0x040fe20003fa4070 */
[----:B------:R-:W0:Y:S01]  /*1390*/  LDSM.16.M88.4 R40, [R4+0x2800] ;  /* 0x002800000428783b */ /* 0x000e220000000200 */
[----:B------:R-:W-:-:S02]  /*13a0*/  ISETP.GT.U32.AND P4, PT, R2, R103, PT ;  /* 0x000000670200720c */ /* 0x000fc40003f84070 */
[----:B------:R-:W-:Y:S02]  /*13b0*/  FSEL R16, R16, -INF , !P1 ;  /* 0xff80000010107808 */ /* 0x000fe40004800000 */
[----:B------:R-:W-:Y:S02]  /*13c0*/  ISETP.GT.U32.AND.EX P3, PT, R8, RZ, PT, P3 ;  /* 0x000000ff0800720c */ /* 0x000fe40003f64130 */
[----:B------:R-:W-:Y:S01]  /*13d0*/  IADD3 R2, P1, R53, 0x29, RZ ;  /* 0x0000002935027810 */ /* 0x000fe20007f3e0ff */
[--C-:B------:R-:W-:Y:S01]  /*13e0*/  IMAD.X R10, RZ, RZ, R85.reuse, P2 ;  /* 0x000000ffff0a7224 */ /* 0x100fe200010e0655 */
[----:B------:R-:W-:Y:S02]  /*13f0*/  ISETP.GT.U32.AND.EX P6, PT, R9, RZ, PT, P6 ;  /* 0x000000ff0900720c */ /* 0x000fe40003fc4160 */
[----:B------:R-:W-:Y:S01]  /*1400*/  FSEL R20, R20, -INF , !P3 ;  /* 0xff80000014147808 */ /* 0x000fe20005800000 */
[----:B------:R-:W-:Y:S01]  /*1410*/  IMAD.X R9, RZ, RZ, R85, P1 ;  /* 0x000000ffff097224 */ /* 0x000fe200008e0655 */
[----:B------:R-:W-:-:S02]  /*1420*/  ISETP.GT.U32.AND P3, PT, R2, R3, PT ;  /* 0x000000030200720c */ /* 0x000fc40003f64070 */
[----:B------:R-:W-:Y:S01]  /*1430*/  ISETP.GT.U32.AND P2, PT, R2, R103, PT ;  /* 0x000000670200720c */ /* 0x000fe20003f44070 */
[----:B------:R-:W-:Y:S01]  /*1440*/  FMUL R2, R48, c[0x0][0x188] ;  /* 0x0000620030027a20 */ /* 0x000fe20000400000 */
[----:B------:R-:W-:Y:S02]  /*1450*/  FSEL R19, R19, -INF , !P6 ;  /* 0xff80000013137808 */ /* 0x000fe40007000000 */
[----:B------:R-:W-:Y:S01]  /*1460*/  ISETP.GT.U32.AND.EX P5, PT, R10, RZ, PT, P5 ;  /* 0x000000ff0a00720c */ /* 0x000fe20003fa4150 */
[----:B------:R-:W-:Y:S01]  /*1470*/  FMUL R13, R49, c[0x0][0x188] ;  /* 0x00006200310d7a20 */ /* 0x000fe20000400000 */
[----:B------:R-:W-:Y:S02]  /*1480*/  IADD3 R8, P6, R53, 0x30, RZ ;  /* 0x0000003035087810 */ /* 0x000fe40007fde0ff */
[----:B------:R-:W-:Y:S02]  /*1490*/  ISETP.GT.U32.AND.EX P3, PT, R9, RZ, PT, P3 ;  /* 0x000000ff0900720c */ /* 0x000fe40003f64130 */
[----:B------:R-:W-:Y:S01]  /*14a0*/  FSEL R2, R2, -INF , !P5 ;  /* 0xff80000002027808 */ /* 0x000fe20006800000 */
[----:B------:R-:W-:Y:S01]  /*14b0*/  FMUL R17, R50, c[0x0][0x188] ;  /* 0x0000620032117a20 */ /* 0x000fe20000400000 */
[----:B------:R-:W-:-:S02]  /*14c0*/  ISETP.GT.U32.AND P1, PT, R8, R3, PT ;  /* 0x000000030800720c */ /* 0x000fc40003f24070 */
[----:B------:R-:W-:Y:S01]  /*14d0*/  ISETP.GT.U32.AND P5, PT, R8, R103, PT ;  /* 0x000000670800720c */ /* 0x000fe20003fa4070 */
[----:B------:R-:W-:Y:S01]  /*14e0*/  FMUL R8, R51, c[0x0][0x188] ;  /* 0x0000620033087a20 */ /* 0x000fe20000400000 */
[----:B------:R-:W-:Y:S02]  /*14f0*/  ISETP.GT.U32.AND.EX P4, PT, R10, RZ, PT, P4 ;  /* 0x000000ff0a00720c */ /* 0x000fe40003f84140 */
[----:B------:R-:W-:Y:S02]  /*1500*/  FSEL R13, R13, -INF , !P3 ;  /* 0xff8000000d0d7808 */ /* 0x000fe40005800000 */
[----:B------:R-:W-:Y:S01]  /*1510*/  ISETP.GT.U32.AND.EX P2, PT, R9, RZ, PT, P2 ;  /* 0x000000ff0900720c */ /* 0x000fe20003f44120 */
[----:B------:R-:W-:Y:S01]  /*1520*/  IMAD.X R9, RZ, RZ, R85, P6 ;  /* 0x000000ffff097224 */ /* 0x000fe200030e0655 */
[----:B------:R-:W-:Y:S02]  /*1530*/  IADD3 R10, P3, R53, 0x31, RZ ;  /* 0x00000031350a7810 */ /* 0x000fe40007f7e0ff */
[----:B------:R-:W-:-:S02]  /*1540*/  FSEL R17, R17, -INF , !P4 ;  /* 0xff80000011117808 */ /* 0x000fc40006000000 */
[----:B------:R-:W-:Y:S02]  /*1550*/  FSEL R8, R8, -INF , !P2 ;  /* 0xff80000008087808 */ /* 0x000fe40005000000 */
[C---:B------:R-:W-:Y:S02]  /*1560*/  ISETP.GT.U32.AND P4, PT, R10.reuse, R3, PT ;  /* 0x000000030a00720c */ /* 0x040fe40003f84070 */
[----:B------:R-:W-:Y:S01]  /*1570*/  ISETP.GT.U32.AND P2, PT, R10, R103, PT ;  /* 0x000000670a00720c */ /* 0x000fe20003f44070 */
[----:B------:R-:W-:Y:S01]  /*1580*/  FMUL R10, R44, c[0x0][0x188] ;  /* 0x000062002c0a7a20 */ /* 0x000fe20000400000 */
[----:B------:R-:W-:Y:S01]  /*1590*/  ISETP.GT.U32.AND.EX P1, PT, R9, RZ, PT, P1 ;  /* 0x000000ff0900720c */ /* 0x000fe20003f24110 */
[----:B------:R-:W-:Y:S01]  /*15a0*/  IMAD.X R48, RZ, RZ, R85, P3 ;  /* 0x000000ffff307224 */ /* 0x000fe200018e0655 */
[----:B------:R-:W-:Y:S02]  /*15b0*/  IADD3 R12, P6, R53, 0x38, RZ ;  /* 0x00000038350c7810 */ /* 0x000fe40007fde0ff */
[----:B------:R-:W-:Y:S01]  /*15c0*/  FSEL R10, R10, -INF , !P1 ;  /* 0xff8000000a0a7808 */ /* 0x000fe20004800000 */
[----:B------:R-:W-:Y:S01]  /*15d0*/  HMMA.16816.F32.BF16 R36, R24, R38, RZ ;  /* 0x000000261824723c */ /* 0x000fe200000418ff */
[----:B------:R-:W-:-:S02]  /*15e0*/  ISETP.GT.U32.AND P3, PT, R12, R3, PT ;  /* 0x000000030c00720c */ /* 0x000fc40003f64070 */
[----:B------:R-:W-:Y:S01]  /*15f0*/  ISETP.GT.U32.AND P1, PT, R12, R103, PT ;  /* 0x000000670c00720c */ /* 0x000fe20003f24070 */
[----:B------:R-:W-:Y:S01]  /*1600*/  FMUL R12, R45, c[0x0][0x188] ;  /* 0x000062002d0c7a20 */ /* 0x000fe20000400000 */
[----:B------:R-:W-:Y:S01]  /*1610*/  ISETP.GT.U32.AND.EX P4, PT, R48, RZ, PT, P4 ;  /* 0x000000ff3000720c */ /* 0x000fe20003f84140 */
[----:B------:R-:W-:Y:S01]  /*1620*/  FMUL R15, R46, c[0x0][0x188] ;  /* 0x000062002e0f7a20 */ /* 0x000fe20000400000 */
[----:B------:R-:W-:Y:S01]  /*1630*/  ISETP.GT.U32.AND.EX P5, PT, R9, RZ, PT, P5 ;  /* 0x000000ff0900720c */ /* 0x000fe20003fa4150 */
[----:B------:R-:W-:Y:S01]  /*1640*/  FMUL R9, R47, c[0x0][0x188] ;  /* 0x000062002f097a20 */ /* 0x000fe20000400000 */
[----:B------:R-:W-:Y:S02]  /*1650*/  FSEL R12, R12, -INF , !P4 ;  /* 0xff8000000c0c7808 */ /* 0x000fe40006000000 */
[----:B------:R-:W-:Y:S02]  /*1660*/  ISETP.GT.U32.AND.EX P2, PT, R48, RZ, PT, P2 ;  /* 0x000000ff3000720c */ /* 0x000fe40003f44120 */
[----:B------:R-:W-:-:S02]  /*1670*/  IADD3 R44, P4, R53, 0x39, RZ ;  /* 0x00000039352c7810 */ /* 0x000fc40007f9e0ff */
[----:B------:R-:W-:Y:S02]  /*1680*/  FSEL R15, R15, -INF , !P5 ;  /* 0xff8000000f0f7808 */ /* 0x000fe40006800000 */
[----:B------:R-:W-:Y:S02]  /*1690*/  FSEL R9, R9, -INF , !P2 ;  /* 0xff80000009097808 */ /* 0x000fe40005000000 */
[C---:B------:R-:W-:Y:S02]  /*16a0*/  ISETP.GT.U32.AND P5, PT, R44.reuse, R3, PT ;  /* 0x000000032c00720c */ /* 0x040fe40003fa4070 */
[----:B------:R-:W-:Y:S02]  /*16b0*/  ISETP.GT.U32.AND P2, PT, R44, R103, PT ;  /* 0x000000672c00720c */ /* 0x000fe40003f44070 */
[----:B0-----:R-:W-:Y:S01]  /*16c0*/  HMMA.16816.F32.BF16 R44, R24, R40, RZ ;  /* 0x00000028182c723c */ /* 0x001fe200000418ff */
[--C-:B------:R-:W-:Y:S02]  /*16d0*/  IMAD.X R50, RZ, RZ, R85.reuse, P6 ;  /* 0x000000ffff327224 */ /* 0x100fe400030e0655 */
[----:B------:R-:W-:-:S02]  /*16e0*/  IMAD.X R49, RZ, RZ, R85, P4 ;  /* 0x000000ffff317224 */ /* 0x000fc400020e0655 */
[----:B------:R-:W-:Y:S01]  /*16f0*/  FMUL R36, R36, c[0x0][0x188] ;  /* 0x0000620024247a20 */ /* 0x000fe20000400000 */
[C---:B------:R-:W-:Y:S01]  /*1700*/  ISETP.GT.U32.AND.EX P3, PT, R50.reuse, RZ, PT, P3 ;  /* 0x000000ff3200720c */ /* 0x040fe20003f64130 */
[----:B------:R-:W-:Y:S01]  /*1710*/  FMUL R67, R39, c[0x0][0x188] ;  /* 0x0000620027437a20 */ /* 0x000fe20000400000 */
[----:B------:R-:W-:Y:S02]  /*1720*/  ISETP.GT.U32.AND.EX P1, PT, R50, RZ, PT, P1 ;  /* 0x000000ff3200720c */ /* 0x000fe40003f24110 */
[----:B------:R-:W-:Y:S01]  /*1730*/  ISETP.GT.U32.AND.EX P2, PT, R49, RZ, PT, P2 ;  /* 0x000000ff3100720c */ /* 0x000fe20003f44120 */
[----:B------:R-:W-:Y:S01]  /*1740*/  FMUL R65, R37, c[0x0][0x188] ;  /* 0x0000620025417a20 */ /* 0x000fe20000400000 */
[C---:B------:R-:W-:Y:S01]  /*1750*/  LOP3.LUT R50, R53.reuse, 0x41, RZ, 0xfc, !PT ;  /* 0x0000004135327812 */ /* 0x040fe200078efcff */
[----:B------:R-:W-:Y:S01]  /*1760*/  FMUL R68, R38, c[0x0][0x188] ;  /* 0x0000620026447a20 */ /* 0x000fe20000400000 */
[----:B------:R-:W-:Y:S01]  /*1770*/  FSEL R66, R36, -INF , !P3 ;  /* 0xff80000024427808 */ /* 0x000fe20005800000 */
[----:B------:R-:W-:Y:S01]  /*1780*/  HMMA.16816.F32.BF16 R40, R24, R42, RZ ;  /* 0x0000002a1828723c */ /* 0x000fe200000418ff */
[----:B------:R-:W-:Y:S01]  /*1790*/  IADD3 R89, P3, R53, 0x9, RZ ;  /* 0x0000000935597810 */ /* 0x000fe20007f7e0ff */
[----:B------:R-:W0:Y:S01]  /*17a0*/  LDSM.16.M88.4 R36, [R4+0x2a00] ;  /* 0x002a00000424783b */ /* 0x000e220000000200 */
[----:B------:R-:W-:-:S02]  /*17b0*/  FSEL R67, R67, -INF , !P2 ;  /* 0xff80000043437808 */ /* 0x000fc40005000000 */
[-C--:B------:R-:W-:Y:S01]  /*17c0*/  ISETP.GT.U32.AND P2, PT, R50, R3.reuse, PT ;  /* 0x000000033200720c */ /* 0x080fe20003f44070 */
[----:B------:R-:W-:Y:S01]  /*17d0*/  IMAD.X R90, RZ, RZ, R85, P3 ;  /* 0x000000ffff5a7224 */ /* 0x000fe200018e0655 */
[----:B------:R-:W-:Y:S02]  /*17e0*/  FSEL R68, R68, -INF , !P1 ;  /* 0xff80000044447808 */ /* 0x000fe40004800000 */
[----:B------:R-:W-:Y:S01]  /*17f0*/  FMUL R45, R45, c[0x0][0x188] ;  /* 0x000062002d2d7a20 */ /* 0x000fe20000400000 */
[----:B------:R-:W-:Y:S02]  /*1800*/  ISETP.GT.U32.AND.EX P3, PT, R85, RZ, PT, P2 ;  /* 0x000000ff5500720c */ /* 0x000fe40003f64120 */
[----:B------:R-:W-:Y:S01]  /*1810*/  ISETP.GT.U32.AND P1, PT, R72, R3, PT ;  /* 0x000000034800720c */ /* 0x000fe20003f24070 */
[----:B------:R-:W-:Y:S01]  /*1820*/  FMUL R44, R44, c[0x0][0x188] ;  /* 0x000062002c2c7a20 */ /* 0x000fe20000400000 */
[----:B------:R-:W-:Y:S02]  /*1830*/  FSEL R69, R45, -INF , !P3 ;  /* 0xff8000002d457808 */ /* 0x000fe40005800000 */
[----:B------:R-:W-:-:S02]  /*1840*/  ISETP.GT.U32.AND.EX P1, PT, R85, RZ, PT, P1 ;  /* 0x000000ff5500720c */ /* 0x000fc40003f24110 */
[-C--:B------:R-:W-:Y:S01]  /*1850*/  ISETP.GT.U32.AND P3, PT, R50, R103.reuse, PT ;  /* 0x000000673200720c */ /* 0x080fe20003f64070 */
[----:B------:R-:W-:Y:S01]  /*1860*/  FMUL R47, R47, c[0x0][0x188] ;  /* 0x000062002f2f7a20 */ /* 0x000fe20000400000 */
[----:B------:R-:W-:Y:S02]  /*1870*/  LOP3.LUT R48, R53, 0x58, RZ, 0xfc, !PT ;  /* 0x0000005835307812 */ /* 0x000fe400078efcff */
[----:B------:R-:W-:Y:S02]  /*1880*/  FSEL R70, R44, -INF , !P1 ;  /* 0xff8000002c467808 */ /* 0x000fe40004800000 */
[----:B------:R-:W-:Y:S02]  /*1890*/  ISETP.GT.U32.AND.EX P3, PT, R85, RZ, PT, P3 ;  /* 0x000000ff5500720c */ /* 0x000fe40003f64130 */
[----:B------:R-:W-:Y:S02]  /*18a0*/  LOP3.LUT R44, R53, 0x49, RZ, 0xfc, !PT ;  /* 0x00000049352c7812 */ /* 0x000fe400078efcff */
[----:B------:R-:W-:-:S02]  /*18b0*/  ISETP.GT.U32.AND P6, PT, R48, R103, PT ;  /* 0x000000673000720c */ /* 0x000fc40003fc4070 */
[----:B------:R-:W-:Y:S02]  /*18c0*/  ISETP.GT.U32.AND P4, PT, R48, R3, PT ;  /* 0x000000033000720c */ /* 0x000fe40003f84070 */
[----:B------:R-:W-:Y:S02]  /*18d0*/  ISETP.GT.U32.AND.EX P5, PT, R49, RZ, PT, P5 ;  /* 0x000000ff3100720c */ /* 0x000fe40003fa4150 */
[----:B------:R-:W-:Y:S02]  /*18e0*/  LOP3.LUT R48, R53, 0x51, RZ, 0xfc, !PT ;  /* 0x0000005135307812 */ /* 0x000fe400078efcff */
[----:B------:R-:W-:Y:S02]  /*18f0*/  ISETP.GT.U32.AND P1, PT, R72, R103, PT ;  /* 0x000000674800720c */ /* 0x000fe40003f24070 */
[----:B------:R-:W-:Y:S01]  /*1900*/  FSEL R72, R47, -INF , !P3 ;  /* 0xff8000002f487808 */ /* 0x000fe20005800000 */
[----:B------:R-:W-:Y:S01]  /*1910*/  FMUL R46, R46, c[0x0][0x188] ;  /* 0x000062002e2e7a20 */ /* 0x000fe20000400000 */
[----:B------:R-:W-:-:S02]  /*1920*/  ISETP.GT.U32.AND P3, PT, R44, R3, PT ;  /* 0x000000032c00720c */ /* 0x000fc40003f64070 */
[----:B------:R-:W-:Y:S01]  /*1930*/  FSEL R65, R65, -INF , !P5 ;  /* 0xff80000041417808 */ /* 0x000fe20006800000 */
[----:B------:R-:W-:Y:S01]  /*1940*/  FMUL R41, R41, c[0x0][0x188] ;  /* 0x0000620029297a20 */ /* 0x000fe20000400000 */
[C---:B------:R-:W-:Y:S02]  /*1950*/  ISETP.GT.U32.AND P5, PT, R48.reuse, R103, PT ;  /* 0x000000673000720c */ /* 0x040fe40003fa4070 */
[----:B------:R-:W-:Y:S02]  /*1960*/  ISETP.GT.U32.AND P2, PT, R48, R3, PT ;  /* 0x000000033000720c */ /* 0x000fe40003f44070 */
[----:B------:R-:W-:Y:S02]  /*1970*/  ISETP.GT.U32.AND.EX P1, PT, R85, RZ, PT, P1 ;  /* 0x000000ff5500720c */ /* 0x000fe40003f24110 */
[----:B------:R-:W-:Y:S02]  /*1980*/  LOP3.LUT R48, R53, 0x48, RZ, 0xfc, !PT ;  /* 0x0000004835307812 */ /* 0x000fe400078efcff */
[----:B------:R-:W-:-:S02]  /*1990*/  ISETP.GT.U32.AND.EX P3, PT, R85, RZ, PT, P3 ;  /* 0x000000ff5500720c */ /* 0x000fc40003f64130 */
[----:B------:R-:W-:Y:S02]  /*19a0*/  FSEL R71, R46, -INF , !P1 ;  /* 0xff8000002e477808 */ /* 0x000fe40004800000 */
[----:B------:R-:W-:Y:S02]  /*19b0*/  ISETP.GT.U32.AND P1, PT, R48, R3, PT ;  /* 0x000000033000720c */ /* 0x000fe40003f24070 */
[----:B------:R-:W-:Y:S01]  /*19c0*/  FSEL R73, R41, -INF , !P3 ;  /* 0xff80000029497808 */ /* 0x000fe20005800000 */
[----:B------:R-:W-:Y:S01]  /*19d0*/  FMUL R40, R40, c[0x0][0x188] ;  /* 0x0000620028287a20 */ /* 0x000fe20000400000 */
[----:B------:R-:W-:Y:S02]  /*19e0*/  ISETP.GT.U32.AND P3, PT, R48, R103, PT ;  /* 0x000000673000720c */ /* 0x000fe40003f64070 */
[----:B------:R-:W1:Y:S01]  /*19f0*/  LDSM.16.M88.4 R48, [R4+0x2000] ;  /* 0x002000000430783b */ /* 0x000e620000000200 */
[----:B------:R-:W-:-:S04]  /*1a00*/  ISETP.GT.U32.AND.EX P1, PT, R85, RZ, PT, P1 ;  /* 0x000000ff5500720c */ /* 0x000fc80003f24110 */
[----:B------:R-:W-:Y:S02]  /*1a10*/  FSEL R74, R40, -INF , !P1 ;  /* 0xff800000284a7808 */ /* 0x000fe40004800000 */
[----:B------:R-:W-:Y:S02]  /*1a20*/  SEL R40, RZ, 0x1, !P0 ;  /* 0x00000001ff287807 */ /* 0x000fe40004000000 */
[----:B------:R-:W-:Y:S02]  /*1a30*/  ISETP.GT.U32.AND P1, PT, R44, R103, PT ;  /* 0x000000672c00720c */ /* 0x000fe40003f24070 */
[----:B0-----:R-:W-:Y:S01]  /*1a40*/  HMMA.16816.F32.BF16 R44, R24, R36, RZ ;  /* 0x00000024182c723c */ /* 0x001fe200000418ff */
[----:B------:R-:W-:Y:S02]  /*1a50*/  IMAD.IADD R40, R40, 0x1, R77 ;  /* 0x0000000128287824 */ /* 0x000fe400078e024d */
[----:B------:R-:W-:-:S05]  /*1a60*/  IMAD.IADD R58, R63, 0x1, R58 ;  /* 0x000000013f3a7824 */ /* 0x000fca00078e023a */
[----:B------:R-:W-:Y:S01]  /*1a70*/  HMMA.16816.F32.BF16 R36, R24, R38, RZ ;  /* 0x000000261824723c */ /* 0x000fe200000418ff */
[----:B------:R-:W-:Y:S01]  /*1a80*/  IMAD.IADD R76, R75, 0x1, R76 ;  /* 0x000000014b4c7824 */ /* 0x000fe200078e024c */
[----:B------:R-:W-:Y:S01]  /*1a90*/  LOP3.LUT R40, R40, 0x3, RZ, 0xc0, !PT ;  /* 0x0000000328287812 */ /* 0x000fe200078ec0ff */
[----:B------:R-:W-:Y:S01]  /*1aa0*/  FMUL R42, R42, c[0x0][0x188] ;  /* 0x000062002a2a7a20 */ /* 0x000fe20000400000 */
[----:B------:R-:W-:Y:S01]  /*1ab0*/  ISETP.GT.U32.AND.EX P3, PT, R85, RZ, PT, P3 ;  /* 0x000000ff5500720c */ /* 0x000fe20003f64130 */
[----:B------:R-:W-:Y:S01]  /*1ac0*/  FMUL R43, R43, c[0x0][0x188] ;  /* 0x000062002b2b7a20 */ /* 0x000fe20000400000 */
[----:B------:R-:W-:Y:S02]  /*1ad0*/  ISETP.GT.U32.AND.EX P1, PT, R85, RZ, PT, P1 ;  /* 0x000000ff5500720c */ /* 0x000fe40003f24110 */
[----:B------:R-:W-:Y:S02]  /*1ae0*/  IADD3 R91, R78, R59, R62 ;  /* 0x0000003b4e5b7210 */ /* 0x000fe40007ffe03e */
[----:B------:R-:W-:-:S02]  /*1af0*/  IADD3 R92, R40, R57, R56 ;  /* 0x00000039285c7210 */ /* 0x000fc40007ffe038 */
[----:B------:R-:W-:Y:S02]  /*1b00*/  LOP3.LUT R94, R58, 0x3, RZ, 0xc0, !PT ;  /* 0x000000033a5e7812 */ /* 0x000fe400078ec0ff */
[----:B------:R-:W-:Y:S01]  /*1b10*/  LOP3.LUT R95, R76, 0x3, RZ, 0xc0, !PT ;  /* 0x000000034c5f7812 */ /* 0x000fe200078ec0ff */
[----:B------:R-:W0:Y:S01]  /*1b20*/  LDSM.16.M88.4 R56, [R4+0x2c00] ;  /* 0x002c00000438783b */ /* 0x000e220000000200 */
[----:B------:R-:W-:Y:S02]  /*1b30*/  FSEL R75, R42, -INF , !P3 ;  /* 0xff8000002a4b7808 */ /* 0x000fe40005800000 */
[----:B------:R-:W-:Y:S02]  /*1b40*/  FSEL R76, R43, -INF , !P1 ;  /* 0xff8000002b4c7808 */ /* 0x000fe40004800000 */
[----:B------:R-:W2:Y:S01]  /*1b50*/  LDSM.16.M88.4 R40, [R4+0x2e00] ;  /* 0x002e00000428783b */ /* 0x000ea20000000200 */
[----:B------:R-:W-:Y:S01]  /*1b60*/  LOP3.LUT R62, R53, 0x50, RZ, 0xfc, !PT ;  /* 0x00000050353e7812 */ /* 0x000fe200078efcff */
[----:B------:R-:W-:-:S03]  /*1b70*/  FMUL R44, R44, c[0x0][0x188] ;  /* 0x000062002c2c7a20 */ /* 0x000fc60000400000 */
[C---:B------:R-:W-:Y:S02]  /*1b80*/  ISETP.GT.U32.AND P3, PT, R62.reuse, R3, PT ;  /* 0x000000033e00720c */ /* 0x040fe40003f64070 */
[----:B------:R-:W-:Y:S01]  /*1b90*/  ISETP.GT.U32.AND P1, PT, R62, R103, PT ;  /* 0x000000673e00720c */ /* 0x000fe20003f24070 */
[----:B------:R-:W-:Y:S01]  /*1ba0*/  FMUL R45, R45, c[0x0][0x188] ;  /* 0x000062002d2d7a20 */ /* 0x000fe20000400000 */
[C---:B------:R-:W-:Y:S01]  /*1bb0*/  ISETP.GT.U32.AND.EX P3, PT, R85.reuse, RZ, PT, P3 ;  /* 0x000000ff5500720c */ /* 0x040fe20003f64130 */
[----:B------:R-:W-:Y:S01]  /*1bc0*/  FMUL R46, R46, c[0x0][0x188] ;  /* 0x000062002e2e7a20 */ /* 0x000fe20000400000 */
[----:B------:R-:W-:Y:S01]  /*1bd0*/  ISETP.GT.U32.AND.EX P2, PT, R85, RZ, PT, P2 ;  /* 0x000000ff5500720c */ /* 0x000fe20003f44120 */
[----:B------:R-:W-:Y:S01]  /*1be0*/  FMUL R47, R47, c[0x0][0x188] ;  /* 0x000062002f2f7a20 */ /* 0x000fe20000400000 */
[C---:B------:R-:W-:Y:S01]  /*1bf0*/  ISETP.GT.U32.AND.EX P1, PT, R85.reuse, RZ, PT, P1 ;  /* 0x000000ff5500720c */ /* 0x040fe20003f24110 */
[----:B------:R-:W-:Y:S01]  /*1c00*/  FMUL R81, R36, c[0x0][0x188] ;  /* 0x0000620024517a20 */ /* 0x000fe20000400000 */
[----:B------:R-:W-:-:S02]  /*1c10*/  ISETP.GT.U32.AND.EX P5, PT, R85, RZ, PT, P5 ;  /* 0x000000ff5500720c */ /* 0x000fc40003fa4150 */
[----:B------:R-:W-:Y:S02]  /*1c20*/  ISETP.GT.U32.AND.EX P4, PT, R85, RZ, PT, P4 ;  /* 0x000000ff5500720c */ /* 0x000fe40003f84140 */
[----:B------:R-:W-:Y:S02]  /*1c30*/  LOP3.LUT R36, R53, 0x59, RZ, 0xfc, !PT ;  /* 0x0000005935247812 */ /* 0x000fe400078efcff */
[----:B------:R-:W-:Y:S02]  /*1c40*/  FSEL R77, R44, -INF , !P3 ;  /* 0xff8000002c4d7808 */ /* 0x000fe40005800000 */
[----:B------:R-:W-:Y:S02]  /*1c50*/  FSEL R79, R45, -INF , !P2 ;  /* 0xff8000002d4f7808 */ /* 0x000fe40005000000 */
[----:B------:R-:W-:Y:S02]  /*1c60*/  FSEL R78, R46, -INF , !P1 ;  /* 0xff8000002e4e7808 */ /* 0x000fe40004800000 */
[----:B------:R-:W-:-:S02]  /*1c70*/  FSEL R80, R47, -INF , !P5 ;  /* 0xff8000002f507808 */ /* 0x000fc40006800000 */
[----:B------:R-:W-:Y:S01]  /*1c80*/  FSEL R81, R81, -INF , !P4 ;  /* 0xff80000051517808 */ /* 0x000fe20006000000 */
[----:B-1----:R-:W-:Y:S01]  /*1c90*/  HMMA.16816.F32.BF16 R44, R24, R48, RZ ;  /* 0x00000030182c723c */ /* 0x002fe200000418ff */
[----:B------:R-:W-:Y:S01]  /*1ca0*/  ISETP.GT.U32.AND P4, PT, R36, R3, PT ;  /* 0x000000032400720c */ /* 0x000fe20003f84070 */
[----:B------:R-:W-:Y:S01]  /*1cb0*/  FMUL R37, R37, c[0x0][0x188] ;  /* 0x0000620025257a20 */ /* 0x000fe20000400000 */
[----:B------:R-:W-:Y:S02]  /*1cc0*/  IADD3 R95, R95, R61, R60 ;  /* 0x0000003d5f5f7210 */ /* 0x000fe40007ffe03c */
[----:B------:R-:W-:Y:S01]  /*1cd0*/  ISETP.GT.U32.AND.EX P4, PT, R85, RZ, PT, P4 ;  /* 0x000000ff5500720c */ /* 0x000fe20003f84140 */
[----:B------:R-:W-:-:S03]  /*1ce0*/  FMUL R38, R38, c[0x0][0x188] ;  /* 0x0000620026267a20 */ /* 0x000fc60000400000 */
[----:B------:R-:W-:Y:S01]  /*1cf0*/  FSEL R84, R37, -INF , !P4 ;  /* 0xff80000025547808 */ /* 0x000fe20006000000 */
[----:B------:R-:W-:Y:S01]  /*1d00*/  IMAD.SHL.U32 R37, R95, 0x100, RZ ;  /* 0x000001005f257824 */ /* 0x000fe200078e00ff */
[----:B------:R-:W-:Y:S02]  /*1d10*/  ISETP.GT.U32.AND.EX P6, PT, R85, RZ, PT, P6 ;  /* 0x000000ff5500720c */ /* 0x000fe40003fc4160 */
[----:B------:R-:W-:Y:S02]  /*1d20*/  IADD3 R94, R94, R54, R55 ;  /* 0x000000365e5e7210 */ /* 0x000fe40007ffe037 */
[----:B------:R-:W-:Y:S02]  /*1d30*/  LOP3.LUT R37, R37, 0xf00, RZ, 0xe2, !PT ;  /* 0x00000f0025257812 */ /* 0x000fe400078ee2ff */
[----:B------:R-:W-:Y:S02]  /*1d40*/  FSEL R87, R38, -INF , !P6 ;  /* 0xff80000026577808 */ /* 0x000fe40007000000 */
[----:B------:R-:W-:Y:S01]  /*1d50*/  ISETP.GT.U32.AND P6, PT, R36, R103, PT ;  /* 0x000000672400720c */ /* 0x000fe20003fc4070 */
[----:B------:R-:W-:Y:S01]  /*1d60*/  FMUL R39, R39, c[0x0][0x188] ;  /* 0x0000620027277a20 */ /* 0x000fe20000400000 */
[CC--:B------:R-:W-:Y:S01]  /*1d70*/  ISETP.GT.U32.AND P3, PT, R53.reuse, R3.reuse, PT ;  /* 0x000000033500720c */ /* 0x0c0fe20003f64070 */
[----:B------:R-:W-:Y:S01]  /*1d80*/  IMAD R94, R94, 0x1000, R37 ;  /* 0x000010005e5e7824 */ /* 0x000fe200078e0225 */
[C---:B------:R-:W-:Y:S01]  /*1d90*/  ISETP.GE.U32.AND P2, PT, R53.reuse, R3, PT ;  /* 0x000000033500720c */ /* 0x040fe20003f46070 */
[----:B------:R-:W-:Y:S01]  /*1da0*/  IMAD.WIDE R36, R0, 0x2, R110 ;  /* 0x0000000200247825 */ /* 0x000fe200078e026e */
[----:B------:R-:W-:-:S02]  /*1db0*/  ISETP.GT.U32.AND P1, PT, R53, R103, PT ;  /* 0x000000673500720c */ /* 0x000fc40003f24070 */
[----:B------:R-:W-:Y:S02]  /*1dc0*/  ISETP.GE.U32.AND P5, PT, R53, R103, PT ;  /* 0x000000673500720c */ /* 0x000fe40003fa6070 */
[----:B------:R-:W-:Y:S01]  /*1dd0*/  ISETP.GT.U32.AND P4, PT, R52, R3, PT ;  /* 0x000000033400720c */ /* 0x000fe20003f84070 */
[----:B------:R-:W-:Y:S01]  /*1de0*/  HMMA.16816.F32.BF16 R48, R24, R50, RZ ;  /* 0x000000321830723c */ /* 0x000fe200000418ff */
[----:B------:R-:W-:-:S07]  /*1df0*/  ISETP.GT.U32.AND.EX P6, PT, R85, RZ, PT, P6 ;  /* 0x000000ff5500720c */ /* 0x000fce0003fc4160 */
[C---:B0-----:R-:W-:Y:S08]  /*1e00*/  HMMA.16816.F32.BF16 R52, R24.reuse, R56, RZ ;  /* 0x000000381834723c */ /* 0x041ff000000418ff */
[C---:B------:R-:W-:Y:S08]  /*1e10*/  HMMA.16816.F32.BF16 R56, R24.reuse, R58, RZ ;  /* 0x0000003a1838723c */ /* 0x040ff000000418ff */
[C---:B--2---:R-:W-:Y:S08]  /*1e20*/  HMMA.16816.F32.BF16 R60, R24.reuse, R40, RZ ;  /* 0x00000028183c723c */ /* 0x044ff000000418ff */
[----:B------:R-:W-:Y:S01]  /*1e30*/  HMMA.16816.F32.BF16 R24, R24, R42, RZ ;  /* 0x0000002a1818723c */ /* 0x000fe200000418ff */
[----:B------:R0:W2:Y:S01]  /*1e40*/  LDG.E.U16 R43, [R36.64] ;  /* 0x00000006242b7981 */ /* 0x0000a2000c1e1500 */
[----:B------:R-:W-:-:S05]  /*1e50*/  IMAD.WIDE R40, R0, 0x2, R104 ;  /* 0x0000000200287825 */ /* 0x000fca00078e0268 */
[----:B------:R-:W-:Y:S01]  /*1e60*/  FMUL R42, R45, c[0x0][0x188] ;  /* 0x000062002d2a7a20 */ /* 0x000fe20000400000 */
[----:B------:R-:W-:Y:S01]  /*1e70*/  FSEL R45, R39, -INF , !P6 ;  /* 0xff800000272d7808 */ /* 0x000fe20007000000 */
[C---:B------:R-:W-:Y:S01]  /*1e80*/  IMAD.WIDE R38, R0.reuse, 0x2, R106 ;  /* 0x0000000200267825 */ /* 0x040fe200078e026a */
[----:B------:R1:W3:Y:S03]  /*1e90*/  LDG.E.U16 R40, [R40.64] ;  /* 0x0000000628287981 */ /* 0x0002e6000c1e1500 */
[----:B0-----:R-:W-:Y:S02]  /*1ea0*/  IMAD.WIDE R36, R0, 0x2, R108 ;  /* 0x0000000200247825 */ /* 0x001fe400078e026c */
[----:B------:R0:W4:Y:S04]  /*1eb0*/  LDG.E.U16 R38, [R38.64] ;  /* 0x0000000626267981 */ /* 0x000128000c1e1500 */
[----:B------:R5:W2:Y:S01]  /*1ec0*/  LDG.E.U16 R36, [R36.64] ;  /* 0x0000000624247981 */ /* 0x000aa2000c1e1500 */
[----:B------:R-:W-:-:S02]  /*1ed0*/  LOP3.LUT R92, R92, 0xf, RZ, 0xc0, !PT ;  /* 0x0000000f5c5c7812 */ /* 0x000fc400078ec0ff */
[----:B------:R-:W-:Y:S01]  /*1ee0*/  ISETP.GT.U32.AND.EX P4, PT, R88, RZ, PT, P4 ;  /* 0x000000ff5800720c */ /* 0x000fe20003f84140 */
[----:B------:R-:W-:Y:S01]  /*1ef0*/  FMUL R46, R46, c[0x0][0x188] ;  /* 0x000062002e2e7a20 */ /* 0x000fe20000400000 */
[----:B------:R-:W-:Y:S01]  /*1f00*/  ISETP.GT.U32.AND.EX P1, PT, R85, RZ, PT, P1 ;  /* 0x000000ff5500720c */ /* 0x000fe20003f24110 */
[----:B------:R-:W-:Y:S01]  /*1f10*/  IMAD R91, R91, 0x10, R92 ;  /* 0x000000105b5b7824 */ /* 0x000fe200078e025c */
[C---:B------:R-:W-:Y:S01]  /*1f20*/  ISETP.GE.U32.AND.EX P2, PT, R85.reuse, RZ, PT, P2 ;  /* 0x000000ff5500720c */ /* 0x040fe20003f46120 */
[----:B0-----:R-:W-:Y:S01]  /*1f30*/  FMUL R39, R48, c[0x0][0x188] ;  /* 0x0000620030277a20 */ /* 0x001fe20000400000 */
[----:B------:R-:W-:Y:S01]  /*1f40*/  ISETP.GT.U32.AND.EX P3, PT, R85, RZ, PT, P3 ;  /* 0x000000ff5500720c */ /* 0x000fe20003f64130 */
[----:B------:R-:W-:Y:S01]  /*1f50*/  FMUL R47, R47, c[0x0][0x188] ;  /* 0x000062002f2f7a20 */ /* 0x000fe20000400000 */
[----:B------:R-:W-:Y:S02]  /*1f60*/  LOP3.LUT R91, R91, 0xff, RZ, 0xc0, !PT ;  /* 0x000000ff5b5b7812 */ /* 0x000fe400078ec0ff */
[----:B------:R-:W-:Y:S01]  /*1f70*/  ISETP.GE.U32.AND.EX P5, PT, R85, RZ, PT, P5 ;  /* 0x000000ff5500720c */ /* 0x000fe20003fa6150 */
[----:B------:R-:W-:Y:S01]  /*1f80*/  FMUL R44, R44, c[0x0][0x188] ;  /* 0x000062002c2c7a20 */ /* 0x000fe20000400000 */
[----:B------:R-:W-:Y:S01]  /*1f90*/  ISETP.GT.U32.AND P6, PT, R89, R3, PT ;  /* 0x000000035900720c */ /* 0x000fe20003fc4070 */
[----:B------:R-:W-:Y:S01]  /*1fa0*/  IMAD.IADD R88, R94, 0x1, R91 ;  /* 0x000000015e587824 */ /* 0x000fe200078e025b */
[----:B------:R-:W-:Y:S04]  /*1fb0*/  BAR.SYNC.DEFER_BLOCKING 0x0 ;  /* 0x0000000000007b1d */ /* 0x000fe80000010000 */
[----:B------:R-:W-:-:S02]  /*1fc0*/  LOP3.LUT R88, R88, 0xffff, RZ, 0xc0, !PT ;  /* 0x0000ffff58587812 */ /* 0x000fc400078ec0ff */
[----:B-1----:R-:W-:Y:S02]  /*1fd0*/  FSEL R41, R46, -INF , !P1 ;  /* 0xff8000002e297808 */ /* 0x002fe40004800000 */
[--C-:B------:R-:W-:Y:S02]  /*1fe0*/  SHF.R.U32.HI R85, RZ, 0xf, R88.reuse ;  /* 0x0000000fff557819 */ /* 0x100fe40000011658 */
[--C-:B-----5:R-:W-:Y:S02]  /*1ff0*/  SHF.R.U32.HI R37, RZ, 0xd, R88.reuse ;  /* 0x0000000dff257819 */ /* 0x120fe40000011658 */
[----:B------:R-:W-:Y:S02]  /*2000*/  SHF.R.U32.HI R46, RZ, 0xe, R88 ;  /* 0x0000000eff2e7819 */ /* 0x000fe40000011658 */
[----:B------:R-:W-:Y:S02]  /*2010*/  FSEL R39, R39, -INF , !P4 ;  /* 0xff80000027277808 */ /* 0x000fe40006000000 */
[----:B------:R-:W-:-:S02]  /*2020*/  LOP3.LUT P1, RZ, R85, 0x1, RZ, 0xc0, !PT ;  /* 0x0000000155ff7812 */ /* 0x000fc4000782c0ff */
[----:B------:R-:W-:Y:S01]  /*2030*/  LOP3.LUT P4, RZ, R37, 0x1, RZ, 0xc0, !PT ;  /* 0x0000000125ff7812 */ /* 0x000fe2000788c0ff */
[----:B------:R-:W-:Y:S01]  /*2040*/  FMUL R37, R49, c[0x0][0x188] ;  /* 0x0000620031257a20 */ /* 0x000fe20000400000 */
[----:B------:R-:W-:Y:S02]  /*2050*/  FSEL R85, R47, -INF , !P5 ;  /* 0xff8000002f557808 */ /* 0x000fe40006800000 */
[----:B------:R-:W-:Y:S02]  /*2060*/  ISETP.GT.U32.AND.EX P6, PT, R90, RZ, PT, P6 ;  /* 0x000000ff5a00720c */ /* 0x000fe40003fc4160 */
[----:B------:R-:W-:Y:S02]  /*2070*/  LOP3.LUT P5, RZ, R46, 0x1, RZ, 0xc0, !PT ;  /* 0x000000012eff7812 */ /* 0x000fe400078ac0ff */
[----:B------:R-:W-:Y:S02]  /*2080*/  SHF.R.U32.HI R46, RZ, 0xc, R88 ;  /* 0x0000000cff2e7819 */ /* 0x000fe40000011658 */
[----:B------:R-:W-:Y:S01]  /*2090*/  FSEL R42, R42, -INF , !P2 ;  /* 0xff8000002a2a7808 */ /* 0x000fe20005000000 */
[----:B------:R-:W-:Y:S01]  /*20a0*/  FMUL R50, R50, c[0x0][0x188] ;  /* 0x0000620032327a20 */ /* 0x000fe20000400000 */
[----:B------:R-:W-:-:S02]  /*20b0*/  ISETP.GT.U32.AND P2, PT, R89, R103, PT ;  /* 0x000000675900720c */ /* 0x000fc40003f44070 */
[----:B------:R-:W-:Y:S02]  /*20c0*/  FSEL R37, R37, -INF , !P6 ;  /* 0xff80000025257808 */ /* 0x000fe40007000000 */
[----:B------:R-:W-:Y:S01]  /*20d0*/  LOP3.LUT P6, RZ, R46, 0x1, RZ, 0xc0, !PT ;  /* 0x000000012eff7812 */ /* 0x000fe200078cc0ff */
[----:B------:R-:W-:Y:S01]  /*20e0*/  FMUL R51, R51, c[0x0][0x188] ;  /* 0x0000620033337a20 */ /* 0x000fe20000400000 */
[----:B------:R-:W-:Y:S02]  /*20f0*/  SHF.R.U32.HI R46, RZ, 0xb, R88 ;  /* 0x0000000bff2e7819 */ /* 0x000fe40000011658 */
[----:B------:R-:W-:Y:S01]  /*2100*/  ISETP.GT.U32.AND.EX P2, PT, R90, RZ, PT, P2 ;  /* 0x000000ff5a00720c */ /* 0x000fe20003f44120 */
[----:B------:R-:W-:Y:S01]  /*2110*/  FMUL R27, R27, c[0x0][0x188] ;  /* 0x000062001b1b7a20 */ /* 0x000fe20000400000 */
[----:B------:R-:W-:Y:S02]  /*2120*/  FSEL R90, R44, -INF , !P3 ;  /* 0xff8000002c5a7808 */ /* 0x000fe40005800000 */
[----:B------:R-:W-:-:S02]  /*2130*/  FSEL R89, R50, -INF , !P3 ;  /* 0xff80000032597808 */ /* 0x000fc40005800000 */
[--C-:B------:R-:W-:Y:S02]  /*2140*/  SHF.R.U32.HI R44, RZ, 0xa, R88.reuse ;  /* 0x0000000aff2c7819 */ /* 0x100fe40000011658 */
[----:B------:R-:W-:Y:S02]  /*2150*/  LOP3.LUT P3, RZ, R46, 0x1, RZ, 0xc0, !PT ;  /* 0x000000012eff7812 */ /* 0x000fe4000786c0ff */
[----:B------:R-:W-:Y:S02]  /*2160*/  SHF.R.U32.HI R46, RZ, 0x9, R88 ;  /* 0x00000009ff2e7819 */ /* 0x000fe40000011658 */
[----:B------:R-:W-:Y:S02]  /*2170*/  FSEL R91, R51, -INF , !P2 ;  /* 0xff800000335b7808 */ /* 0x000fe40005000000 */
[----:B------:R-:W-:Y:S02]  /*2180*/  LOP3.LUT P2, RZ, R44, 0x1, RZ, 0xc0, !PT ;  /* 0x000000012cff7812 */ /* 0x000fe4000784c0ff */
[----:B------:R-:W-:-:S02]  /*2190*/  FSEL R44, R27, -INF , !P0 ;  /* 0xff8000001b2c7808 */ /* 0x000fc40004000000 */
[----:B------:R-:W-:Y:S01]  /*21a0*/  LOP3.LUT P0, RZ, R46, 0x1, RZ, 0xc0, !PT ;  /* 0x000000012eff7812 */ /* 0x000fe2000780c0ff */
[----:B------:R-:W-:Y:S01]  /*21b0*/  FMUL R46, R52, c[0x0][0x188] ;  /* 0x00006200342e7a20 */ /* 0x000fe20000400000 */
[----:B------:R-:W-:Y:S01]  /*21c0*/  SHF.R.U32.HI R27, RZ, 0x8, R88 ;  /* 0x00000008ff1b7819 */ /* 0x000fe20000011658 */
[----:B------:R-:W-:-:S03]  /*21d0*/  FMUL R47, R54, c[0x0][0x188] ;  /* 0x00006200362f7a20 */ /* 0x000fc60000400000 */
[----:B------:R-:W-:Y:S02]  /*21e0*/  FSEL R46, R46, -INF , !P1 ;  /* 0xff8000002e2e7808 */ /* 0x000fe40004800000 */
[----:B------:R-:W-:Y:S02]  /*21f0*/  LOP3.LUT P1, RZ, R27, 0x1, RZ, 0xc0, !PT ;  /* 0x000000011bff7812 */ /* 0x000fe4000782c0ff */
[--C-:B------:R-:W-:Y:S01]  /*2200*/  SHF.R.U32.HI R27, RZ, 0x7, R88.reuse ;  /* 0x00000007ff1b7819 */ /* 0x100fe20000011658 */
[----:B------:R-:W-:Y:S01]  /*2210*/  FMUL R48, R55, c[0x0][0x188] ;  /* 0x0000620037307a20 */ /* 0x000fe20000400000 */
[----:B------:R-:W-:Y:S02]  /*2220*/  FSEL R47, R47, -INF , !P4 ;  /* 0xff8000002f2f7808 */ /* 0x000fe40006000000 */
[----:B------:R-:W-:Y:S02]  /*2230*/  LOP3.LUT P4, RZ, R27, 0x1, RZ, 0xc0, !PT ;  /* 0x000000011bff7812 */ /* 0x000fe4000788c0ff */
[----:B------:R-:W-:Y:S01]  /*2240*/  SHF.R.U32.HI R27, RZ, 0x6, R88 ;  /* 0x00000006ff1b7819 */ /* 0x000fe20000011658 */
[----:B------:R-:W-:Y:S01]  /*2250*/  FMUL R49, R58, c[0x0][0x188] ;  /* 0x000062003a317a20 */ /* 0x000fe20000400000 */
[----:B------:R-:W-:-:S02]  /*2260*/  FSEL R48, R48, -INF , !P6 ;  /* 0xff80000030307808 */ /* 0x000fc40007000000 */
[----:B------:R-:W-:Y:S02]  /*2270*/  LOP3.LUT P6, RZ, R27, 0x1, RZ, 0xc0, !PT ;  /* 0x000000011bff7812 */ /* 0x000fe400078cc0ff */
[--C-:B------:R-:W-:Y:S01]  /*2280*/  SHF.R.U32.HI R27, RZ, 0x5, R88.reuse ;  /* 0x00000005ff1b7819 */ /* 0x100fe20000011658 */
[----:B------:R-:W-:Y:S01]  /*2290*/  FMUL R50, R59, c[0x0][0x188] ;  /* 0x000062003b327a20 */ /* 0x000fe20000400000 */
[----:B------:R-:W-:Y:S02]  /*22a0*/  FMNMX R52, R41, R85, !PT ;  /* 0x0000005529347209 */ /* 0x000fe40007800000 */
[----:B------:R-:W-:Y:S02]  /*22b0*/  FSEL R49, R49, -INF , !P0 ;  /* 0xff80000031317808 */ /* 0x000fe40004000000 */
[----:B------:R-:W-:Y:S02]  /*22c0*/  LOP3.LUT P0, RZ, R27, 0x1, RZ, 0xc0, !PT ;  /* 0x000000011bff7812 */ /* 0x000fe4000780c0ff */
[----:B------:R-:W-:-:S02]  /*22d0*/  SHF.R.U32.HI R27, RZ, 0x4, R88 ;  /* 0x00000004ff1b7819 */ /* 0x000fc40000011658 */
[----:B------:R-:W-:Y:S02]  /*22e0*/  FMNMX R52, R89, R52, !PT ;  /* 0x0000003459347209 */ /* 0x000fe40007800000 */
[----:B------:R-:W-:Y:S02]  /*22f0*/  FSEL R50, R50, -INF , !P1 ;  /* 0xff80000032327808 */ /* 0x000fe40004800000 */
[----:B------:R-:W-:Y:S02]  /*2300*/  LOP3.LUT P1, RZ, R27, 0x1, RZ, 0xc0, !PT ;  /* 0x000000011bff7812 */ /* 0x000fe4000782c0ff */
[----:B------:R-:W-:Y:S01]  /*2310*/  FMNMX R27, R91, R52, !PT ;  /* 0x000000345b1b7209 */ /* 0x000fe20007800000 */
[----:B------:R-:W-:Y:S01]  /*2320*/  FMUL R51, R62, c[0x0][0x188] ;  /* 0x000062003e337a20 */ /* 0x000fe20000400000 */
[----:B------:R-:W-:Y:S02]  /*2330*/  SHF.R.U32.HI R52, RZ, 0x3, R88 ;  /* 0x00000003ff347819 */ /* 0x000fe40000011658 */
[----:B------:R-:W-:-:S02]  /*2340*/  FMNMX R54, R64, R27, !PT ;  /* 0x0000001b40367209 */ /* 0x000fc40007800000 */
[----:B------:R-:W-:Y:S02]  /*2350*/  FSEL R51, R51, -INF , !P0 ;  /* 0xff80000033337808 */ /* 0x000fe40004000000 */
[----:B------:R-:W-:Y:S02]  /*2360*/  FMNMX R27, R23, R54, !PT ;  /* 0x00000036171b7209 */ /* 0x000fe40007800000 */
[----:B------:R-:W-:Y:S01]  /*2370*/  LOP3.LUT P0, RZ, R52, 0x1, RZ, 0xc0, !PT ;  /* 0x0000000134ff7812 */ /* 0x000fe2000780c0ff */
[----:B------:R-:W-:Y:S01]  /*2380*/  FMUL R52, R63, c[0x0][0x188] ;  /* 0x000062003f347a20 */ /* 0x000fe20000400000 */
[----:B------:R-:W-:Y:S02]  /*2390*/  FMNMX R27, R18, R27, !PT ;  /* 0x0000001b121b7209 */ /* 0x000fe40007800000 */
[----:B------:R-:W-:Y:S01]  /*23a0*/  SHF.R.U32.HI R54, RZ, 0x1, R88 ;  /* 0x00000001ff367819 */ /* 0x000fe20000011658 */
[----:B------:R-:W-:Y:S01]  /*23b0*/  FMUL R26, R26, c[0x0][0x188] ;  /* 0x000062001a1a7a20 */ /* 0x000fe20000400000 */
[----:B------:R-:W-:-:S02]  /*23c0*/  FSEL R52, R52, -INF , !P1 ;  /* 0xff80000034347808 */ /* 0x000fc40004800000 */
[----:B------:R-:W-:Y:S02]  /*23d0*/  FMNMX R58, R22, R27, !PT ;  /* 0x0000001b163a7209 */ /* 0x000fe40007800000 */
[----:B------:R-:W-:Y:S02]  /*23e0*/  LOP3.LUT P1, RZ, R54, 0x1, RZ, 0xc0, !PT ;  /* 0x0000000136ff7812 */ /* 0x000fe4000782c0ff */
[----:B------:R-:W-:Y:S02]  /*23f0*/  FMNMX R27, R19, R58, !PT ;  /* 0x0000003a131b7209 */ /* 0x000fe40007800000 */
[----:B------:R-:W-:Y:S02]  /*2400*/  FSEL R54, R26, -INF , !P1 ;  /* 0xff8000001a367808 */ /* 0x000fe40004800000 */
[----:B------:R-:W-:Y:S02]  /*2410*/  FMNMX R26, R90, R42, !PT ;  /* 0x0000002a5a1a7209 */ /* 0x000fe40007800000 */
[----:B------:R-:W-:-:S02]  /*2420*/  FMNMX R58, R20, R27, !PT ;  /* 0x0000001b143a7209 */ /* 0x000fc40007800000 */
[----:B------:R-:W-:Y:S02]  /*2430*/  FMNMX R26, R39, R26, !PT ;  /* 0x0000001a271a7209 */ /* 0x000fe40007800000 */
[----:B------:R-:W-:Y:S02]  /*2440*/  FMNMX R55, R17, R58, !PT ;  /* 0x0000003a11377209 */ /* 0x000fe40007800000 */
[----:B------:R-:W-:Y:S02]  /*2450*/  FMNMX R27, R37, R26, !PT ;  /* 0x0000001a251b7209 */ /* 0x000fe40007800000 */
[----:B------:R-:W-:Y:S02]  /*2460*/  FMNMX R58, R8, R55, !PT ;  /* 0x00000037083a7209 */ /* 0x000fe40007800000 */
        /* <DEDUP_REMOVED lines=36> */
[----:B------:R-:W-:Y:S01]  /*26b0*/  FMNMX R27, R81, R26, !PT ;  /* 0x0000001a511b7209 */ /* 0x000fe20007800000 */
[----:B------:R-:W-:Y:S01]  /*26c0*/  FMUL R53, R53, c[0x0][0x188] ;  /* 0x0000620035357a20 */ /* 0x000fe20000400000 */
[----:B------:R-:W-:-:S02]  /*26d0*/  FMNMX R59, R54, R55, !PT ;  /* 0x00000037363b7209 */ /* 0x000fc40007800000 */
[----:B------:R-:W-:Y:S01]  /*26e0*/  FMNMX R27, R84, R27, !PT ;  /* 0x0000001b541b7209 */ /* 0x000fe20007800000 */
[----:B------:R-:W-:Y:S01]  /*26f0*/  FMUL R55, R56, c[0x0][0x188] ;  /* 0x0000620038377a20 */ /* 0x000fe20000400000 */
[----:B------:R-:W-:Y:S02]  /*2700*/  FMNMX R26, R44, R59, !PT ;  /* 0x0000003b2c1a7209 */ /* 0x000fe40007800000 */
[----:B------:R-:W-:Y:S02]  /*2710*/  FSEL R53, R53, -INF , !P5 ;  /* 0xff80000035357808 */ /* 0x000fe40006800000 */
[----:B------:R-:W-:Y:S01]  /*2720*/  FMNMX R58, R46, R27, !PT ;  /* 0x0000001b2e3a7209 */ /* 0x000fe20007800000 */
[----:B------:R-:W-:Y:S01]  /*2730*/  FMUL R56, R57, c[0x0][0x188] ;  /* 0x0000620039387a20 */ /* 0x000fe20000400000 */
[----:B------:R-:W0:Y:S01]  /*2740*/  SHFL.BFLY PT, R27, R26, 0x2, 0x1f ;  /* 0x0c401f001a1b7f89 */ /* 0x000e2200000e0000 */
[----:B------:R-:W-:Y:S02]  /*2750*/  FSEL R55, R55, -INF , !P3 ;  /* 0xff80000037377808 */ /* 0x000fe40005800000 */
[----:B------:R-:W-:Y:S01]  /*2760*/  FMNMX R58, R53, R58, !PT ;  /* 0x0000003a353a7209 */ /* 0x000fe20007800000 */
[----:B------:R-:W-:Y:S01]  /*2770*/  FMUL R57, R60, c[0x0][0x188] ;  /* 0x000062003c397a20 */ /* 0x000fe20000400000 */
[----:B------:R-:W-:-:S02]  /*2780*/  FSEL R56, R56, -INF , !P2 ;  /* 0xff80000038387808 */ /* 0x000fc40005000000 */
[----:B------:R-:W-:Y:S01]  /*2790*/  FMNMX R59, R55, R58, !PT ;  /* 0x0000003a373b7209 */ /* 0x000fe20007800000 */
[----:B------:R-:W-:Y:S01]  /*27a0*/  FMUL R58, R61, c[0x0][0x188] ;  /* 0x000062003d3a7a20 */ /* 0x000fe20000400000 */
[----:B------:R-:W-:Y:S02]  /*27b0*/  FSEL R57, R57, -INF , !P4 ;  /* 0xff80000039397808 */ /* 0x000fe40006000000 */
[----:B------:R-:W-:Y:S01]  /*27c0*/  FMNMX R60, R56, R59, !PT ;  /* 0x0000003b383c7209 */ /* 0x000fe20007800000 */
[----:B------:R-:W-:Y:S01]  /*27d0*/  FMUL R24, R24, c[0x0][0x188] ;  /* 0x0000620018187a20 */ /* 0x000fe20000400000 */
[----:B------:R-:W-:Y:S02]  /*27e0*/  SHF.R.U32.HI R88, RZ, 0x2, R88 ;  /* 0x00000002ff587819 */ /* 0x000fe40000011658 */
[----:B------:R-:W-:Y:S02]  /*27f0*/  FSEL R58, R58, -INF , !P6 ;  /* 0xff8000003a3a7808 */ /* 0x000fe40007000000 */
[----:B------:R-:W-:Y:S01]  /*2800*/  FMNMX R59, R57, R60, !PT ;  /* 0x0000003c393b7209 */ /* 0x000fe20007800000 */
[----:B------:R-:W-:Y:S01]  /*2810*/  FMUL R25, R25, c[0x0][0x188] ;  /* 0x0000620019197a20 */ /* 0x000fe20000400000 */
[----:B------:R-:W-:-:S02]  /*2820*/  LOP3.LUT P1, RZ, R88, 0x1, RZ, 0xc0, !PT ;  /* 0x0000000158ff7812 */ /* 0x000fc4000782c0ff */
[----:B------:R-:W-:Y:S02]  /*2830*/  FSEL R61, R24, -INF , !P0 ;  /* 0xff800000183d7808 */ /* 0x000fe40004000000 */
[----:B------:R-:W-:Y:S02]  /*2840*/  FMNMX R24, R58, R59, !PT ;  /* 0x0000003b3a187209 */ /* 0x000fe40007800000 */
[----:B------:R-:W-:Y:S02]  /*2850*/  FSEL R62, R25, -INF , !P1 ;  /* 0xff800000193e7808 */ /* 0x000fe40004800000 */
[----:B------:R-:W-:Y:S02]  /*2860*/  FMNMX R25, R61, R24, !PT ;  /* 0x000000183d197209 */ /* 0x000fe40007800000 */
[----:B0-----:R-:W-:Y:S02]  /*2870*/  FMNMX R27, R26, R27, !PT ;  /* 0x0000001b1a1b7209 */ /* 0x001fe40007800000 */
[----:B------:R-:W-:-:S03]  /*2880*/  FMNMX R26, R62, R25, !PT ;  /* 0x000000193e1a7209 */ /* 0x000fc60007800000 */
[----:B------:R-:W0:Y:S04]  /*2890*/  SHFL.BFLY PT, R24, R27, 0x1, 0x1f ;  /* 0x0c201f001b187f89 */ /* 0x000e2800000e0000 */
[----:B------:R-:W1:Y:S01]  /*28a0*/  SHFL.BFLY PT, R25, R26, 0x2, 0x1f ;  /* 0x0c401f001a197f89 */ /* 0x000e6200000e0000 */
[----:B0-----:R-:W-:Y:S02]  /*28b0*/  FMNMX R60, R27, R24, !PT ;  /* 0x000000181b3c7209 */ /* 0x001fe40007800000 */
[----:B-1----:R-:W-:-:S05]  /*28c0*/  FMNMX R24, R26, R25, !PT ;  /* 0x000000191a187209 */ /* 0x002fca0007800000 */
[----:B------:R-:W0:Y:S04]  /*28d0*/  SHFL.BFLY PT, R25, R24, 0x1, 0x1f ;  /* 0x0c201f0018197f89 */ /* 0x000e2800000e0000 */
[----:B--2---:R-:W-:Y:S04]  /*28e0*/  STS.U16 [R96+0x2000], R43 ;  /* 0x0020002b60007388 */ /* 0x004fe80000000400 */
[----:B----4-:R1:W-:Y:S04]  /*28f0*/  STS.U16 [R96+0x2800], R38 ;  /* 0x0028002660007388 */ /* 0x0103e80000000400 */
[----:B------:R2:W-:Y:S04]  /*2900*/  STS.U16 [R122+0x2400], R36 ;  /* 0x002400247a007388 */ /* 0x0005e80000000400 */
[----:B---3--:R-:W-:Y:S01]  /*2910*/  STS.U16 [R122+0x2c00], R40 ;  /* 0x002c00287a007388 */ /* 0x008fe20000000400 */
[----:B------:R-:W-:-:S02]  /*2920*/  FMNMX R59, R60, R83, !PT ;  /* 0x000000533c3b7209 */ /* 0x000fc40007800000 */
[----:B0-----:R-:W-:-:S03]  /*2930*/  FMNMX R25, R24, R25, !PT ;  /* 0x0000001918197209 */ /* 0x001fc60007800000 */
[----:B------:R-:W-:Y:S01]  /*2940*/  FADD R24, -R59, R83 ;  /* 0x000000533b187221 */ /* 0x000fe20000000100 */
[----:B------:R-:W-:Y:S01]  /*2950*/  FMNMX R60, R25, R82, !PT ;  /* 0x00000052193c7209 */ /* 0x000fe20007800000 */
[----:B------:R-:W-:Y:S02]  /*2960*/  FADD R41, R41, -R59 ;  /* 0x8000003b29297221 */ /* 0x000fe40000000000 */
[----:B------:R-:W-:Y:S02]  /*2970*/  FMUL R24, R24, 1.4426950216293334961 ;  /* 0x3fb8aa3b18187820 */ /* 0x000fe40000400000 */
[--C-:B------:R-:W-:Y:S02]  /*2980*/  FADD R42, R42, -R60.reuse ;  /* 0x8000003c2a2a7221 */ /* 0x100fe40000000000 */
[----:B------:R-:W-:Y:S02]  /*2990*/  FADD R90, R90, -R60 ;  /* 0x8000003c5a5a7221 */ /* 0x000fe40000000000 */
[----:B------:R-:W-:-:S02]  /*29a0*/  FMUL R41, R41, 1.4426950216293334961 ;  /* 0x3fb8aa3b29297820 */ /* 0x000fc40000400000 */
[----:B------:R-:W-:Y:S01]  /*29b0*/  FMUL R42, R42, 1.4426950216293334961 ;  /* 0x3fb8aa3b2a2a7820 */ /* 0x000fe20000400000 */
[----:B------:R0:W-:Y:S01]  /*29c0*/  MUFU.EX2 R95, R24 ;  /* 0x00000018005f7308 */ /* 0x0001e20000000800 */
[----:B------:R-:W-:Y:S01]  /*29d0*/  BAR.SYNC.DEFER_BLOCKING 0x0 ;  /* 0x0000000000007b1d */ /* 0x000fe20000010000 */
[----:B------:R-:W-:-:S06]  /*29e0*/  FMUL R83, R90, 1.4426950216293334961 ;  /* 0x3fb8aa3b5a537820 */ /* 0x000fcc0000400000 */
[----:B------:R-:W-:Y:S01]  /*29f0*/  MUFU.EX2 R88, R41 ;  /* 0x0000002900587308 */ /* 0x000fe20000000800 */
[--C-:B------:R-:W-:Y:S02]  /*2a00*/  FADD R85, R85, -R59.reuse ;  /* 0x8000003b55557221 */ /* 0x100fe40000000000 */
[----:B------:R-:W-:-:S05]  /*2a10*/  FADD R89, R89, -R59 ;  /* 0x8000003b59597221 */ /* 0x000fca0000000000 */
[----:B------:R3:W-:Y:S01]  /*2a20*/  MUFU.EX2 R90, R42 ;  /* 0x0000002a005a7308 */ /* 0x0007e20000000800 */
[----:B------:R-:W-:Y:S01]  /*2a30*/  FADD R91, R91, -R59 ;  /* 0x8000003b5b5b7221 */ /* 0x000fe20000000000 */
[----:B0-----:R-:W0:Y:S04]  /*2a40*/  LDSM.16.M88.4 R24, [R6+0x2000] ;  /* 0x002000000618783b */ /* 0x001e280000000200 */
[----:B---3--:R-:W3:Y:S01]  /*2a50*/  LDSM.16.M88.4 R40, [R6+0x2800] ;  /* 0x002800000628783b */ /* 0x008ee20000000200 */
[----:B-1----:R-:W-:Y:S02]  /*2a60*/  FADD R38, -R60, R82 ;  /* 0x000000523c267221 */ /* 0x002fe40000000100 */
[--C-:B------:R-:W-:Y:S02]  /*2a70*/  FADD R37, R37, -R60.reuse ;  /* 0x8000003c25257221 */ /* 0x100fe40000000000 */
[----:B------:R-:W-:-:S02]  /*2a80*/  FADD R39, R39, -R60 ;  /* 0x8000003c27277221 */ /* 0x000fc40000000000 */
[----:B------:R-:W-:Y:S02]  /*2a90*/  FMUL R85, R85, 1.4426950216293334961 ;  /* 0x3fb8aa3b55557820 */ /* 0x000fe40000400000 */
[----:B------:R-:W-:Y:S02]  /*2aa0*/  FMUL R89, R89, 1.4426950216293334961 ;  /* 0x3fb8aa3b59597820 */ /* 0x000fe40000400000 */
[----:B------:R-:W-:Y:S02]  /*2ab0*/  FMUL R91, R91, 1.4426950216293334961 ;  /* 0x3fb8aa3b5b5b7820 */ /* 0x000fe40000400000 */
[----:B------:R-:W-:Y:S02]  /*2ac0*/  FMUL R94, R38, 1.4426950216293334961 ;  /* 0x3fb8aa3b265e7820 */ /* 0x000fe40000400000 */
[----:B------:R-:W-:Y:S02]  /*2ad0*/  FMUL R92, R37, 1.4426950216293334961 ;  /* 0x3fb8aa3b255c7820 */ /* 0x000fe40000400000 */
[----:B------:R-:W-:Y:S01]  /*2ae0*/  FMUL R39, R39, 1.4426950216293334961 ;  /* 0x3fb8aa3b27277820 */ /* 0x000fe20000400000 */
[----:B------:R-:W1:Y:S08]  /*2af0*/  MUFU.EX2 R85, R85 ;  /* 0x0000005500557308 */ /* 0x000e700000000800 */
[----:B------:R-:W-:Y:S08]  /*2b00*/  MUFU.EX2 R89, R89 ;  /* 0x0000005900597308 */ /* 0x000ff00000000800 */
[----:B------:R-:W4:Y:S08]  /*2b10*/  MUFU.EX2 R91, R91 ;  /* 0x0000005b005b7308 */ /* 0x000f300000000800 */
[----:B------:R-:W2:Y:S08]  /*2b20*/  MUFU.EX2 R83, R83 ;  /* 0x0000005300537308 */ /* 0x000eb00000000800 */
[----:B------:R4:W-:Y:S08]  /*2b30*/  MUFU.EX2 R82, R39 ;  /* 0x0000002700527308 */ /* 0x0009f00000000800 */
[----:B------:R-:W5:Y:S08]  /*2b40*/  MUFU.EX2 R94, R94 ;  /* 0x0000005e005e7308 */ /* 0x000f700000000800 */
[----:B------:R-:W0:Y:S01]  /*2b50*/  MUFU.EX2 R92, R92 ;  /* 0x0000005c005c7308 */ /* 0x000e220000000800 */
[--C-:B------:R-:W-:Y:S01]  /*2b60*/  FADD R15, R15, -R59.reuse ;  /* 0x8000003b0f0f7221 */ /* 0x100fe20000000000 */
[----:B-1----:R-:W-:Y:S01]  /*2b70*/  F2FP.BF16.PACK_AB R37, R85, R88 ;  /* 0x000000585525723e */ /* 0x002fe200000010ff */
[----:B------:R-:W-:Y:S01]  /*2b80*/  FMUL R34, R95, R34 ;  /* 0x000000225f227220 */ /* 0x000fe20000400000 */
[----:B----4-:R-:W-:Y:S01]  /*2b90*/  F2FP.BF16.PACK_AB R39, R91, R89 ;  /* 0x000000595b27723e */ /* 0x010fe200000010ff */
[----:B------:R-:W-:Y:S01]  /*2ba0*/  FMUL R35, R95, R35 ;  /* 0x000000235f237220 */ /* 0x000fe20000400000 */
[----:B--2---:R-:W-:Y:S01]  /*2bb0*/  F2FP.BF16.PACK_AB R36, R90, R83 ;  /* 0x000000535a24723e */ /* 0x004fe200000010ff */
[----:B------:R-:W-:-:S02]  /*2bc0*/  FADD R17, R17, -R59 ;  /* 0x8000003b11117221 */ /* 0x000fc40000000000 */
[C---:B-----5:R-:W-:Y:S02]  /*2bd0*/  FMUL R32, R94.reuse, R32 ;  /* 0x000000205e207220 */ /* 0x060fe40000400000 */
[----:B------:R-:W-:Y:S02]  /*2be0*/  FMUL R33, R94, R33 ;  /* 0x000000215e217220 */ /* 0x000fe40000400000 */
[----:B------:R-:W-:Y:S02]  /*2bf0*/  FMUL R15, R15, 1.4426950216293334961 ;  /* 0x3fb8aa3b0f0f7820 */ /* 0x000fe40000400000 */
[----:B------:R-:W-:Y:S01]  /*2c00*/  FADD R86, R86, -R60 ;  /* 0x8000003c56567221 */ /* 0x000fe20000000000 */
[----:B0-----:R-:W-:Y:S01]  /*2c10*/  F2FP.BF16.PACK_AB R38, R92, R82 ;  /* 0x000000525c26723e */ /* 0x001fe200000010ff */
[C---:B------:R-:W-:Y:S01]  /*2c20*/  FMUL R30, R95.reuse, R30 ;  /* 0x0000001e5f1e7220 */ /* 0x040fe20000400000 */
[----:B------:R0:W-:Y:S01]  /*2c30*/  MUFU.EX2 R97, R15 ;  /* 0x0000000f00617308 */ /* 0x0001e20000000800 */
[----:B------:R-:W-:-:S02]  /*2c40*/  FMUL R31, R95, R31 ;  /* 0x0000001f5f1f7220 */ /* 0x000fc40000400000 */
[C---:B------:R-:W-:Y:S02]  /*2c50*/  FMUL R28, R94.reuse, R28 ;  /* 0x0000001c5e1c7220 */ /* 0x040fe40000400000 */
[----:B------:R-:W-:Y:S02]  /*2c60*/  FMUL R29, R94, R29 ;  /* 0x0000001d5e1d7220 */ /* 0x000fe40000400000 */
[--C-:B------:R-:W-:Y:S02]  /*2c70*/  FADD R64, R64, -R59.reuse ;  /* 0x8000003b40407221 */ /* 0x100fe40000000000 */
[----:B------:R-:W-:Y:S02]  /*2c80*/  FADD R19, R19, -R59 ;  /* 0x8000003b13137221 */ /* 0x000fe40000000000 */
[----:B------:R-:W-:Y:S02]  /*2c90*/  FMUL R17, R17, 1.4426950216293334961 ;  /* 0x3fb8aa3b11117820 */ /* 0x000fe40000400000 */
[----:B0-----:R-:W-:-:S02]  /*2ca0*/  FMUL R15, R86, 1.4426950216293334961 ;  /* 0x3fb8aa3b560f7820 */ /* 0x001fc40000400000 */
[--C-:B------:R-:W-:Y:S01]  /*2cb0*/  FADD R93, R93, -R60.reuse ;  /* 0x8000003c5d5d7221 */ /* 0x100fe20000000000 */
[C---:B------:R-:W-:Y:S01]  /*2cc0*/  HMMA.16816.F32.BF16 R32, R36.reuse, R24, R32 ;  /* 0x000000182420723c */ /* 0x040fe20000041820 */
[----:B------:R-:W-:Y:S01]  /*2cd0*/  FADD R23, R23, -R59 ;  /* 0x8000003b17177221 */ /* 0x000fe20000000000 */
[----:B------:R0:W-:Y:S01]  /*2ce0*/  MUFU.EX2 R98, R17 ;  /* 0x0000001100627308 */ /* 0x0001e20000000800 */
[----:B------:R-:W-:Y:S02]  /*2cf0*/  FMUL R19, R19, 1.4426950216293334961 ;  /* 0x3fb8aa3b13137820 */ /* 0x000fe40000400000 */
[--C-:B------:R-:W-:Y:S02]  /*2d00*/  FADD R11, R11, -R60.reuse ;  /* 0x8000003c0b0b7221 */ /* 0x100fe40000000000 */
[----:B------:R-:W-:Y:S01]  /*2d10*/  FMUL R25, R64, 1.4426950216293334961 ;  /* 0x3fb8aa3b40197820 */ /* 0x000fe20000400000 */
[----:B---3--:R-:W-:Y:S01]  /*2d20*/  HMMA.16816.F32.BF16 R28, R36, R40, R28 ;  /* 0x00000028241c723c */ /* 0x008fe2000004181c */
[----:B------:R-:W-:-:S02]  /*2d30*/  FADD R14, R14, -R60 ;  /* 0x8000003c0e0e7221 */ /* 0x000fc40000000000 */
[----:B0-----:R-:W-:Y:S01]  /*2d40*/  FMUL R17, R93, 1.4426950216293334961 ;  /* 0x3fb8aa3b5d117820 */ /* 0x001fe20000400000 */
[----:B------:R-:W0:Y:S01]  /*2d50*/  MUFU.EX2 R15, R15 ;  /* 0x0000000f000f7308 */ /* 0x000e220000000800 */
[--C-:B------:R-:W-:Y:S02]  /*2d60*/  FADD R22, R22, -R59.reuse ;  /* 0x8000003b16167221 */ /* 0x100fe40000000000 */
[----:B------:R-:W-:Y:S02]  /*2d70*/  FMUL R36, R23, 1.4426950216293334961 ;  /* 0x3fb8aa3b17247820 */ /* 0x000fe40000400000 */
[----:B------:R-:W-:-:S03]  /*2d80*/  FADD R23, R18, -R59 ;  /* 0x8000003b12177221 */ /* 0x000fc60000000000 */
[----:B------:R1:W-:Y:S01]  /*2d90*/  MUFU.EX2 R41, R19 ;  /* 0x0000001300297308 */ /* 0x0003e20000000800 */
[----:B------:R-:W-:Y:S02]  /*2da0*/  FMUL R14, R14, 1.4426950216293334961 ;  /* 0x3fb8aa3b0e0e7820 */ /* 0x000fe40000400000 */
[----:B------:R-:W-:Y:S02]  /*2db0*/  FADD R83, R83, R90 ;  /* 0x0000005a53537221 */ /* 0x000fe40000000000 */
[----:B------:R-:W-:-:S03]  /*2dc0*/  FMUL R23, R23, 1.4426950216293334961 ;  /* 0x3fb8aa3b17177820 */ /* 0x000fc60000400000 */
[----:B------:R-:W2:Y:S01]  /*2dd0*/  MUFU.EX2 R25, R25 ;  /* 0x0000001900197308 */ /* 0x000ea20000000800 */
[----:B-1----:R-:W-:Y:S02]  /*2de0*/  FMUL R19, R11, 1.4426950216293334961 ;  /* 0x3fb8aa3b0b137820 */ /* 0x002fe40000400000 */
[----:B------:R-:W-:Y:S02]  /*2df0*/  FMUL R22, R22, 1.4426950216293334961 ;  /* 0x3fb8aa3b16167820 */ /* 0x000fe40000400000 */
[----:B------:R-:W-:-:S03]  /*2e00*/  FADD R11, R21, -R60 ;  /* 0x8000003c150b7221 */ /* 0x000fc60000000000 */
[----:B------:R-:W1:Y:S01]  /*2e10*/  MUFU.EX2 R17, R17 ;  /* 0x0000001100117308 */ /* 0x000e620000000800 */
[----:B------:R-:W-:Y:S02]  /*2e20*/  FADD R88, R88, R85 ;  /* 0x0000005558587221 */ /* 0x000fe40000000000 */
[----:B------:R-:W-:Y:S02]  /*2e30*/  FADD R83, R82, R83 ;  /* 0x0000005352537221 */ /* 0x000fe40000000000 */
[----:B------:R-:W-:-:S03]  /*2e40*/  FADD R13, R13, -R60 ;  /* 0x8000003c0d0d7221 */ /* 0x000fc60000000000 */
[----:B------:R-:W3:Y:S01]  /*2e50*/  MUFU.EX2 R18, R36 ;  /* 0x0000002400127308 */ /* 0x000ee20000000800 */
[----:B------:R-:W-:Y:S02]  /*2e60*/  FADD R88, R89, R88 ;  /* 0x0000005859587221 */ /* 0x000fe40000000000 */
[----:B------:R-:W-:-:S05]  /*2e70*/  FADD R47, R47, -R59 ;  /* 0x8000003b2f2f7221 */ /* 0x000fca0000000000 */
[----:B------:R-:W-:Y:S01]  /*2e80*/  MUFU.EX2 R19, R19 ;  /* 0x0000001300137308 */ /* 0x000fe20000000800 */
[----:B------:R-:W-:Y:S02]  /*2e90*/  FADD R44, R44, -R59 ;  /* 0x8000003b2c2c7221 */ /* 0x000fe40000000000 */
[----:B------:R-:W-:-:S05]  /*2ea0*/  FADD R92, R92, R83 ;  /* 0x000000535c5c7221 */ /* 0x000fca0000000000 */
[----:B------:R-:W4:Y:S01]  /*2eb0*/  MUFU.EX2 R21, R14 ;  /* 0x0000000e00157308 */ /* 0x000f220000000800 */
[----:B------:R-:W-:Y:S02]  /*2ec0*/  FADD R16, R16, -R60 ;  /* 0x8000003c10107221 */ /* 0x000fe40000000000 */
[----:B------:R-:W-:-:S05]  /*2ed0*/  FMUL R13, R13, 1.4426950216293334961 ;  /* 0x3fb8aa3b0d0d7820 */ /* 0x000fca0000400000 */
[----:B------:R-:W-:Y:S01]  /*2ee0*/  MUFU.EX2 R24, R23 ;  /* 0x0000001700187308 */ /* 0x000fe20000000800 */
[----:B------:R-:W-:-:S07]  /*2ef0*/  FADD R10, R10, -R60 ;  /* 0x8000003c0a0a7221 */ /* 0x000fce0000000000 */
[----:B------:R-:W5:Y:S01]  /*2f00*/  MUFU.EX2 R40, R22 ;  /* 0x0000001600287308 */ /* 0x000f620000000800 */
[--C-:B------:R-:W-:Y:S02]  /*2f10*/  FADD R76, R76, -R59.reuse ;  /* 0x8000003b4c4c7221 */ /* 0x100fe40000000000 */
[----:B------:R-:W-:Y:S02]  /*2f20*/  FADD R88, R91, R88 ;  /* 0x000000585b587221 */ /* 0x000fe40000000000 */
[--C-:B------:R-:W-:Y:S02]  /*2f30*/  FADD R45, R45, -R59.reuse ;  /* 0x8000003b2d2d7221 */ /* 0x100fe40000000000 */
[----:B------:R-:W-:Y:S02]  /*2f40*/  FMUL R44, R44, 1.4426950216293334961 ;  /* 0x3fb8aa3b2c2c7820 */ /* 0x000fe40000400000 */
[----:B0-----:R-:W-:Y:S02]  /*2f50*/  FADD R92, R15, R92 ;  /* 0x0000005c0f5c7221 */ /* 0x001fe40000000000 */
[----:B------:R-:W-:-:S02]  /*2f60*/  FADD R8, R8, -R59 ;  /* 0x8000003b08087221 */ /* 0x000fc40000000000 */
[----:B------:R-:W-:Y:S02]  /*2f70*/  FMUL R39, R47, 1.4426950216293334961 ;  /* 0x3fb8aa3b2f277820 */ /* 0x000fe40000400000 */
[----:B------:R-:W-:Y:S01]  /*2f80*/  FMUL R16, R16, 1.4426950216293334961 ;  /* 0x3fb8aa3b10107820 */ /* 0x000fe20000400000 */
[----:B------:R2:W-:Y:S01]  /*2f90*/  MUFU.EX2 R47, R13 ;  /* 0x0000000d002f7308 */ /* 0x0005e20000000800 */
[--C-:B------:R-:W-:Y:S02]  /*2fa0*/  FADD R65, R65, -R60.reuse ;  /* 0x8000003c41417221 */ /* 0x100fe40000000000 */
[----:B------:R-:W-:Y:S02]  /*2fb0*/  FMUL R10, R10, 1.4426950216293334961 ;  /* 0x3fb8aa3b0a0a7820 */ /* 0x000fe40000400000 */
[--C-:B------:R-:W-:Y:S02]  /*2fc0*/  FADD R69, R69, -R60.reuse ;  /* 0x8000003c45457221 */ /* 0x100fe40000000000 */
[--C-:B------:R-:W-:Y:S01]  /*2fd0*/  FADD R12, R12, -R60.reuse ;  /* 0x8000003c0c0c7221 */ /* 0x100fe20000000000 */
[----:B------:R0:W-:Y:S01]  /*2fe0*/  MUFU.EX2 R64, R44 ;  /* 0x0000002c00407308 */ /* 0x0001e20000000800 */
[----:B------:R-:W-:-:S02]  /*2ff0*/  FADD R70, R70, -R60 ;  /* 0x8000003c46467221 */ /* 0x000fc40000000000 */
[----:B--2---:R-:W-:Y:S02]  /*3000*/  FADD R13, R25, R88 ;  /* 0x00000058190d7221 */ /* 0x004fe40000000000 */
[----:B------:R-:W-:Y:S02]  /*3010*/  FMUL R22, R76, 1.4426950216293334961 ;  /* 0x3fb8aa3b4c167820 */ /* 0x000fe40000400000 */
[----:B-1----:R-:W-:Y:S01]  /*3020*/  FADD R92, R17, R92 ;  /* 0x0000005c115c7221 */ /* 0x002fe20000000000 */
[----:B------:R1:W-:Y:S01]  /*3030*/  MUFU.EX2 R76, R16 ;  /* 0x00000010004c7308 */ /* 0x0003e20000000800 */
[----:B------:R-:W-:Y:S02]  /*3040*/  FMUL R99, R8, 1.4426950216293334961 ;  /* 0x3fb8aa3b08637820 */ /* 0x000fe40000400000 */
[----:B------:R-:W-:Y:S02]  /*3050*/  FMUL R38, R45, 1.4426950216293334961 ;  /* 0x3fb8aa3b2d267820 */ /* 0x000fe40000400000 */
[----:B0-----:R-:W-:-:S02]  /*3060*/  FMUL R44, R65, 1.4426950216293334961 ;  /* 0x3fb8aa3b412c7820 */ /* 0x001fc40000400000 */
[--C-:B------:R-:W-:Y:S01]  /*3070*/  FADD R8, R68, -R59.reuse ;  /* 0x8000003b44087221 */ /* 0x100fe20000000000 */
[----:B------:R0:W-:Y:S01]  /*3080*/  MUFU.EX2 R45, R10 ;  /* 0x0000000a002d7308 */ /* 0x0001e20000000800 */
[----:B------:R-:W-:Y:S01]  /*3090*/  FADD R71, R71, -R59 ;  /* 0x8000003b47477221 */ /* 0x000fe20000000000 */
[----:B-1----:R-:W-:Y:S01]  /*30a0*/  F2FP.BF16.PACK_AB R16, R17, R15 ;  /* 0x0000000f1110723e */ /* 0x002fe200000010ff */
[----:B------:R-:W-:Y:S01]  /*30b0*/  FMUL R65, R69, 1.4426950216293334961 ;  /* 0x3fb8aa3b45417820 */ /* 0x000fe20000400000 */
[----:B---3--:R-:W-:Y:S01]  /*30c0*/  F2FP.BF16.PACK_AB R17, R18, R25 ;  /* 0x000000191211723e */ /* 0x008fe200000010ff */
[----:B------:R-:W-:Y:S02]  /*30d0*/  FMUL R12, R12, 1.4426950216293334961 ;  /* 0x3fb8aa3b0c0c7820 */ /* 0x000fe40000400000 */
[----:B------:R-:W-:Y:S01]  /*30e0*/  FADD R69, R18, R13 ;  /* 0x0000000d12457221 */ /* 0x000fe20000000000 */
[----:B----4-:R-:W-:Y:S01]  /*30f0*/  F2FP.BF16.PACK_AB R18, R21, R19 ;  /* 0x000000131512723e */ /* 0x010fe200000010ff */
[----:B0-----:R-:W-:-:S02]  /*3100*/  FMUL R10, R70, 1.4426950216293334961 ;  /* 0x3fb8aa3b460a7820 */ /* 0x001fc40000400000 */
[----:B------:R-:W-:Y:S01]  /*3110*/  FADD R70, R19, R92 ;  /* 0x0000005c13467221 */ /* 0x000fe20000000000 */
[----:B-----5:R-:W-:Y:S01]  /*3120*/  F2FP.BF16.PACK_AB R19, R40, R24 ;  /* 0x000000182813723e */ /* 0x020fe200000010ff */
[--C-:B------:R-:W-:Y:S02]  /*3130*/  FADD R20, R20, -R59.reuse ;  /* 0x8000003b14147221 */ /* 0x100fe40000000000 */
[----:B------:R-:W-:Y:S02]  /*3140*/  FMUL R63, R8, 1.4426950216293334961 ;  /* 0x3fb8aa3b083f7820 */ /* 0x000fe40000400000 */
[----:B------:R-:W-:Y:S02]  /*3150*/  FMUL R8, R71, 1.4426950216293334961 ;  /* 0x3fb8aa3b47087820 */ /* 0x000fe40000400000 */
[----:B------:R0:W-:Y:S01]  /*3160*/  MUFU.EX2 R71, R12 ;  /* 0x0000000c00477308 */ /* 0x0001e20000000800 */
[----:B------:R-:W-:Y:S02]  /*3170*/  FMUL R20, R20, 1.4426950216293334961 ;  /* 0x3fb8aa3b14147820 */ /* 0x000fe40000400000 */
[----:B------:R-:W-:Y:S01]  /*3180*/  FADD R75, R75, -R59 ;  /* 0x8000003b4b4b7221 */ /* 0x000fe20000000000 */
[----:B------:R-:W-:Y:S01]  /*3190*/  HMMA.16816.F32.BF16 R32, R16, R26, R32 ;  /* 0x0000001a1020723c */ /* 0x000fe20000041820 */
[----:B------:R-:W-:Y:S01]  /*31a0*/  FMUL R11, R11, 1.4426950216293334961 ;  /* 0x3fb8aa3b0b0b7820 */ /* 0x000fe20000400000 */
[----:B0-----:R-:W0:Y:S01]  /*31b0*/  LDSM.16.M88.4 R12, [R121+0x2000] ;  /* 0x00200000790c783b */ /* 0x001e220000000200 */
[----:B------:R-:W-:Y:S01]  /*31c0*/  FADD R69, R24, R69 ;  /* 0x0000004518457221 */ /* 0x000fe20000000000 */
[----:B------:R1:W-:Y:S01]  /*31d0*/  MUFU.EX2 R100, R20 ;  /* 0x0000001400647308 */ /* 0x0003e20000000800 */
[--C-:B------:R-:W-:Y:S01]  /*31e0*/  FADD R9, R9, -R59.reuse ;  /* 0x8000003b09097221 */ /* 0x100fe20000000000 */
[----:B------:R-:W2:Y:S01]  /*31f0*/  LDSM.16.M88.4 R24, [R121+0x2800] ;  /* 0x002800007918783b */ /* 0x000ea20000000200 */
[----:B------:R-:W-:-:S02]  /*3200*/  FADD R72, R72, -R59 ;  /* 0x8000003b48487221 */ /* 0x000fc40000000000 */
[----:B------:R-:W-:Y:S02]  /*3210*/  FADD R2, R2, -R60 ;  /* 0x8000003c02027221 */ /* 0x000fe40000000000 */
[----:B------:R-:W-:Y:S02]  /*3220*/  FMUL R9, R9, 1.4426950216293334961 ;  /* 0x3fb8aa3b09097820 */ /* 0x000fe40000400000 */
[----:B-1----:R-:W-:Y:S02]  /*3230*/  FMUL R20, R75, 1.4426950216293334961 ;  /* 0x3fb8aa3b4b147820 */ /* 0x002fe40000400000 */
[----:B------:R-:W1:Y:S01]  /*3240*/  MUFU.EX2 R75, R11 ;  /* 0x0000000b004b7308 */ /* 0x000e620000000800 */
[----:B------:R-:W-:Y:S02]  /*3250*/  FMUL R72, R72, 1.4426950216293334961 ;  /* 0x3fb8aa3b48487820 */ /* 0x000fe40000400000 */
[----:B------:R-:W-:-:S05]  /*3260*/  FMUL R2, R2, 1.4426950216293334961 ;  /* 0x3fb8aa3b02027820 */ /* 0x000fca0000400000 */
[----:B------:R-:W-:Y:S01]  /*3270*/  MUFU.EX2 R68, R9 ;  /* 0x0000000900447308 */ /* 0x000fe20000000800 */
[----:B------:R-:W-:Y:S01]  /*3280*/  FADD R70, R21, R70 ;  /* 0x0000004615467221 */ /* 0x000fe20000000000 */
[----:B------:R-:W-:Y:S06]  /*3290*/  HMMA.16816.F32.BF16 R28, R16, R42, R28 ;  /* 0x0000002a101c723c */ /* 0x000fec000004181c */
[----:B------:R-:W-:Y:S01]  /*32a0*/  MUFU.EX2 R9, R72 ;  /* 0x0000004800097308 */ /* 0x000fe20000000800 */
[----:B------:R-:W-:-:S07]  /*32b0*/  FADD R66, R66, -R60 ;  /* 0x8000003c42427221 */ /* 0x000fce0000000000 */
[----:B------:R-:W3:Y:S01]  /*32c0*/  MUFU.EX2 R72, R2 ;  /* 0x0000000200487308 */ /* 0x000ee20000000800 */
[----:B------:R-:W-:Y:S02]  /*32d0*/  FADD R73, R73, -R60 ;  /* 0x8000003c49497221 */ /* 0x000fe40000000000 */
[----:B------:R-:W-:-:S05]  /*32e0*/  FADD R40, R40, R69 ;  /* 0x0000004528287221 */ /* 0x000fca0000000000 */
[----:B------:R-:W4:Y:S01]  /*32f0*/  MUFU.EX2 R99, R99 ;  /* 0x0000006300637308 */ /* 0x000f220000000800 */
[----:B-1----:R-:W-:Y:S02]  /*3300*/  FADD R69, R75, R70 ;  /* 0x000000464b457221 */ /* 0x002fe40000000000 */
[----:B------:R-:W-:Y:S02]  /*3310*/  FMUL R11, R66, 1.4426950216293334961 ;  /* 0x3fb8aa3b420b7820 */ /* 0x000fe40000400000 */
[----:B------:R-:W-:Y:S02]  /*3320*/  FMUL R66, R73, 1.4426950216293334961 ;  /* 0x3fb8aa3b49427820 */ /* 0x000fe40000400000 */
[----:B------:R-:W-:Y:S02]  /*3330*/  FADD R73, R41, R40 ;  /* 0x0000002829497221 */ /* 0x000fe40000000000 */
[----:B------:R-:W-:Y:S01]  /*3340*/  FADD R69, R76, R69 ;  /* 0x000000454c457221 */ /* 0x000fe20000000000 */
[----:B------:R-:W1:Y:S01]  /*3350*/  MUFU.EX2 R11, R11 ;  /* 0x0000000b000b7308 */ /* 0x000e620000000800 */
[----:B------:R-:W-:-:S02]  /*3360*/  FADD R73, R100, R73 ;  /* 0x0000004964497221 */ /* 0x000fc40000000000 */
[----:B------:R-:W-:Y:S02]  /*3370*/  FADD R67, R67, -R59 ;  /* 0x8000003b43437221 */ /* 0x000fe40000000000 */
[----:B---3--:R-:W-:Y:S01]  /*3380*/  FADD R16, R72, R69 ;  /* 0x0000004548107221 */ /* 0x008fe20000000000 */
[----:B------:R-:W-:Y:S01]  /*3390*/  F2FP.BF16.PACK_AB R40, R76, R75 ;  /* 0x0000004b4c28723e */ /* 0x000fe200000010ff */
[----:B------:R-:W-:Y:S01]  /*33a0*/  FADD R18, R98, R73 ;  /* 0x0000004962127221 */ /* 0x000fe20000000000 */
[----:B------:R-:W-:Y:S01]  /*33b0*/  F2FP.BF16.PACK_AB R41, R100, R41 ;  /* 0x000000296429723e */ /* 0x000fe200000010ff */
[----:B------:R-:W3:Y:S01]  /*33c0*/  MUFU.EX2 R63, R63 ;  /* 0x0000003f003f7308 */ /* 0x000ee20000000800 */
[----:B------:R-:W-:Y:S02]  /*33d0*/  F2FP.BF16.PACK_AB R42, R47, R72 ;  /* 0x000000482f2a723e */ /* 0x000fe400000010ff */
[----:B----4-:R-:W-:Y:S01]  /*33e0*/  F2FP.BF16.PACK_AB R43, R99, R98 ;  /* 0x00000062632b723e */ /* 0x010fe200000010ff */
[----:B------:R-:W-:-:S02]  /*33f0*/  FMUL R67, R67, 1.4426950216293334961 ;  /* 0x3fb8aa3b43437820 */ /* 0x000fc40000400000 */
[----:B------:R-:W-:Y:S02]  /*3400*/  FADD R16, R47, R16 ;  /* 0x000000102f107221 */ /* 0x000fe40000000000 */
[----:B------:R-:W4:Y:S01]  /*3410*/  MUFU.EX2 R44, R44 ;  /* 0x0000002c002c7308 */ /* 0x000f220000000800 */
[----:B------:R-:W-:Y:S01]  /*3420*/  FADD R18, R99, R18 ;  /* 0x0000001263127221 */ /* 0x000fe20000000000 */
[----:B0-----:R-:W-:Y:S01]  /*3430*/  HMMA.16816.F32.BF16 R32, R40, R12, R32 ;  /* 0x0000000c2820723c */ /* 0x001fe20000041820 */
[----:B------:R-:W-:Y:S02]  /*3440*/  FADD R16, R45, R16 ;  /* 0x000000102d107221 */ /* 0x000fe40000000000 */
[----:B------:R-:W-:-:S03]  /*3450*/  FADD R74, R74, -R60 ;  /* 0x8000003c4a4a7221 */ /* 0x000fc60000000000 */
[----:B------:R-:W0:Y:S01]  /*3460*/  MUFU.EX2 R67, R67 ;  /* 0x0000004300437308 */ /* 0x000e220000000800 */
[----:B------:R-:W-:Y:S01]  /*3470*/  FADD R13, R97, R18 ;  /* 0x00000012610d7221 */ /* 0x000fe20000000000 */
[----:B--2---:R-:W-:Y:S01]  /*3480*/  HMMA.16816.F32.BF16 R40, R40, R24, R28 ;  /* 0x000000182828723c */ /* 0x004fe2000004181c */
[----:B------:R-:W-:Y:S02]  /*3490*/  FADD R12, R71, R16 ;  /* 0x00000010470c7221 */ /* 0x000fe40000000000 */
[----:B------:R-:W-:Y:S02]  /*34a0*/  FADD R46, R46, -R60 ;  /* 0x8000003c2e2e7221 */ /* 0x000fe40000000000 */
[----:B------:R-:W-:Y:S01]  /*34b0*/  FADD R18, R68, R13 ;  /* 0x0000000d44127221 */ /* 0x000fe20000000000 */
[----:B------:R-:W2:Y:S01]  /*34c0*/  MUFU.EX2 R8, R8 ;  /* 0x0000000800087308 */ /* 0x000ea20000000800 */
[----:B-1----:R-:W-:Y:S02]  /*34d0*/  FADD R13, R11, R12 ;  /* 0x0000000c0b0d7221 */ /* 0x002fe40000000000 */
[----:B------:R-:W-:-:S05]  /*34e0*/  FMUL R2, R74, 1.4426950216293334961 ;  /* 0x3fb8aa3b4a027820 */ /* 0x000fca0000400000 */
[----:B------:R-:W1:Y:S01]  /*34f0*/  MUFU.EX2 R10, R10 ;  /* 0x0000000a000a7308 */ /* 0x000e620000000800 */
[----:B---3--:R-:W-:Y:S01]  /*3500*/  FADD R12, R63, R18 ;  /* 0x000000123f0c7221 */ /* 0x008fe20000000000 */
[----:B------:R-:W-:Y:S01]  /*3510*/  F2FP.BF16.PACK_AB R16, R71, R45 ;  /* 0x0000002d4710723e */ /* 0x000fe200000010ff */
[----:B------:R-:W-:Y:S01]  /*3520*/  FADD R78, R78, -R59 ;  /* 0x8000003b4e4e7221 */ /* 0x000fe20000000000 */
[----:B----4-:R-:W-:Y:S01]  /*3530*/  F2FP.BF16.PACK_AB R18, R44, R11 ;  /* 0x0000000b2c12723e */ /* 0x010fe200000010ff */
[----:B------:R-:W-:Y:S01]  /*3540*/  FMUL R24, R46, 1.4426950216293334961 ;  /* 0x3fb8aa3b2e187820 */ /* 0x000fe20000400000 */
[----:B------:R-:W3:Y:S01]  /*3550*/  LDSM.16.M88.4 R28, [R6+0x2080] ;  /* 0x00208000061c783b */ /* 0x000ee20000000200 */
[----:B------:R-:W-:Y:S01]  /*3560*/  FADD R13, R44, R13 ;  /* 0x0000000d2c0d7221 */ /* 0x000fe20000000000 */
[----:B------:R-:W4:Y:S01]  /*3570*/  MUFU.EX2 R65, R65 ;  /* 0x0000004100417308 */ /* 0x000f220000000800 */
[----:B------:R-:W-:Y:S01]  /*3580*/  FADD R77, R77, -R60 ;  /* 0x8000003c4d4d7221 */ /* 0x000fe20000000000 */
[----:B------:R-:W5:Y:S01]  /*3590*/  LDSM.16.M88.4 R44, [R6+0x2880] ;  /* 0x00288000062c783b */ /* 0x000f620000000200 */
[----:B------:R-:W-:-:S02]  /*35a0*/  FMUL R23, R78, 1.4426950216293334961 ;  /* 0x3fb8aa3b4e177820 */ /* 0x000fc40000400000 */
[----:B------:R-:W-:-:S03]  /*35b0*/  FADD R80, R80, -R59 ;  /* 0x8000003b50507221 */ /* 0x000fc60000000000 */
[----:B------:R-:W1:Y:S01]  /*35c0*/  MUFU.EX2 R20, R20 ;  /* 0x0000001400147308 */ /* 0x000e620000000800 */
[----:B------:R-:W-:Y:S01]  /*35d0*/  FMUL R21, R77, 1.4426950216293334961 ;  /* 0x3fb8aa3b4d157820 */ /* 0x000fe20000400000 */
[----:B------:R-:W-:Y:S01]  /*35e0*/  F2FP.BF16.PACK_AB R17, R68, R97 ;  /* 0x000000614411723e */ /* 0x000fe200000010ff */
[----:B------:R-:W-:Y:S01]  /*35f0*/  FADD R79, R79, -R60 ;  /* 0x8000003c4f4f7221 */ /* 0x000fe20000000000 */
[C---:B0-----:R-:W-:Y:S01]  /*3600*/  F2FP.BF16.PACK_AB R19, R67.reuse, R63 ;  /* 0x0000003f4313723e */ /* 0x041fe200000010ff */
[----:B------:R-:W-:-:S03]  /*3610*/  FADD R11, R67, R12 ;  /* 0x0000000c430b7221 */ /* 0x000fc60000000000 */
[----:B------:R-:W0:Y:S01]  /*3620*/  MUFU.EX2 R2, R2 ;  /* 0x0000000200027308 */ /* 0x000e220000000800 */
[----:B------:R-:W-:Y:S02]  /*3630*/  FMUL R36, R80, 1.4426950216293334961 ;  /* 0x3fb8aa3b50247820 */ /* 0x000fe40000400000 */
[----:B------:R-:W-:-:S05]  /*3640*/  FADD R87, R87, -R59 ;  /* 0x8000003b57577221 */ /* 0x000fca0000000000 */
[----:B------:R-:W0:Y:S01]  /*3650*/  MUFU.EX2 R66, R66 ;  /* 0x0000004200427308 */ /* 0x000e220000000800 */
[----:B------:R-:W-:Y:S02]  /*3660*/  FMUL R70, R79, 1.4426950216293334961 ;  /* 0x3fb8aa3b4f467820 */ /* 0x000fe40000400000 */
[----:B------:R-:W-:-:S05]  /*3670*/  FADD R81, R81, -R60 ;  /* 0x8000003c51517221 */ /* 0x000fca0000000000 */
[----:B------:R-:W0:Y:S01]  /*3680*/  MUFU.EX2 R22, R22 ;  /* 0x0000001600167308 */ /* 0x000e220000000800 */
[----:B--2---:R-:W-:Y:S02]  /*3690*/  FADD R68, R8, R11 ;  /* 0x0000000b08447221 */ /* 0x004fe40000000000 */
[----:B-1----:R-:W-:Y:S01]  /*36a0*/  FADD R12, R10, R13 ;  /* 0x0000000d0a0c7221 */ /* 0x002fe20000000000 */
[----:B------:R-:W-:Y:S01]  /*36b0*/  HMMA.16816.F32.BF16 R32, R16, R14, R32 ;  /* 0x0000000e1020723c */ /* 0x000fe20000041820 */
[----:B------:R-:W-:-:S03]  /*36c0*/  FMUL R37, R87, 1.4426950216293334961 ;  /* 0x3fb8aa3b57257820 */ /* 0x000fc60000400000 */
[----:B------:R-:W1:Y:S01]  /*36d0*/  MUFU.EX2 R23, R23 ;  /* 0x0000001700177308 */ /* 0x000e620000000800 */
[----:B------:R-:W-:Y:S02]  /*36e0*/  FMUL R69, R81, 1.4426950216293334961 ;  /* 0x3fb8aa3b51457820 */ /* 0x000fe40000400000 */
[----:B------:R-:W-:-:S05]  /*36f0*/  FADD R15, R9, R68 ;  /* 0x00000044090f7221 */ /* 0x000fca0000000000 */
[----:B------:R-:W2:Y:S01]  /*3700*/  MUFU.EX2 R21, R21 ;  /* 0x0000001500157308 */ /* 0x000ea20000000800 */
[----:B------:R-:W-:Y:S02]  /*3710*/  FADD R84, R84, -R60 ;  /* 0x8000003c54547221 */ /* 0x000fe40000000000 */
[----:B----4-:R-:W-:Y:S01]  /*3720*/  FADD R11, R65, R12 ;  /* 0x0000000c410b7221 */ /* 0x010fe20000000000 */
[----:B------:R-:W-:Y:S04]  /*3730*/  HMMA.16816.F32.BF16 R40, R16, R26, R40 ;  /* 0x0000001a1028723c */ /* 0x000fe80000041828 */
[----:B------:R-:W4:Y:S01]  /*3740*/  MUFU.EX2 R36, R36 ;  /* 0x0000002400247308 */ /* 0x000f220000000800 */
[----:B------:R-:W-:Y:S02]  /*3750*/  FADD R15, R20, R15 ;  /* 0x0000000f140f7221 */ /* 0x000fe40000000000 */
[----:B------:R-:W-:-:S05]  /*3760*/  FMUL R84, R84, 1.4426950216293334961 ;  /* 0x3fb8aa3b54547820 */ /* 0x000fca0000400000 */
[----:B------:R-:W1:Y:S01]  /*3770*/  MUFU.EX2 R70, R70 ;  /* 0x0000004600467308 */ /* 0x000e620000000800 */
[----:B0-----:R-:W-:Y:S01]  /*3780*/  FADD R11, R2, R11 ;  /* 0x0000000b020b7221 */ /* 0x001fe20000000000 */
[----:B------:R-:W-:Y:S01]  /*3790*/  F2FP.BF16.PACK_AB R14, R66, R2 ;  /* 0x00000002420e723e */ /* 0x000fe200000010ff */
[----:B------:R-:W-:Y:S01]  /*37a0*/  FADD R48, R48, -R59 ;  /* 0x8000003b30307221 */ /* 0x000fe20000000000 */
[----:B------:R-:W-:Y:S01]  /*37b0*/  F2FP.BF16.PACK_AB R13, R9, R8 ;  /* 0x00000008090d723e */ /* 0x000fe200000010ff */
[----:B------:R-:W-:-:S03]  /*37c0*/  FADD R53, R53, -R60 ;  /* 0x8000003c35357221 */ /* 0x000fc60000000000 */
[----:B------:R-:W0:Y:S01]  /*37d0*/  MUFU.EX2 R37, R37 ;  /* 0x0000002500257308 */ /* 0x000e220000000800 */
[----:B------:R-:W-:Y:S02]  /*37e0*/  FADD R2, R22, R15 ;  /* 0x0000000f16027221 */ /* 0x000fe40000000000 */
[----:B------:R-:W-:-:S05]  /*37f0*/  FADD R8, R66, R11 ;  /* 0x0000000b42087221 */ /* 0x000fca0000000000 */
[----:B------:R-:W0:Y:S01]  /*3800*/  MUFU.EX2 R69, R69 ;  /* 0x0000004500457308 */ /* 0x000e220000000800 */
[----:B------:R-:W-:Y:S02]  /*3810*/  FMUL R48, R48, 1.4426950216293334961 ;  /* 0x3fb8aa3b30307820 */ /* 0x000fe40000400000 */
[----:B------:R-:W-:Y:S02]  /*3820*/  FADD R49, R49, -R59 ;  /* 0x8000003b31317221 */ /* 0x000fe40000000000 */
[----:B------:R-:W-:-:S03]  /*3830*/  FMUL R25, R53, 1.4426950216293334961 ;  /* 0x3fb8aa3b35197820 */ /* 0x000fc60000400000 */
[----:B------:R-:W0:Y:S01]  /*3840*/  MUFU.EX2 R38, R38 ;  /* 0x0000002600267308 */ /* 0x000e220000000800 */
[----:B------:R-:W-:Y:S02]  /*3850*/  FADD R55, R55, -R60 ;  /* 0x8000003c37377221 */ /* 0x000fe40000000000 */
[----:B-1----:R-:W-:-:S05]  /*3860*/  FADD R11, R23, R2 ;  /* 0x00000002170b7221 */ /* 0x002fca0000000000 */
[----:B------:R-:W1:Y:S01]  /*3870*/  MUFU.EX2 R71, R84 ;  /* 0x0000005400477308 */ /* 0x000e620000000800 */
[----:B--2---:R-:W-:Y:S02]  /*3880*/  FADD R9, R21, R8 ;  /* 0x0000000815097221 */ /* 0x004fe40000000000 */
[----:B------:R-:W-:Y:S02]  /*3890*/  FMUL R49, R49, 1.4426950216293334961 ;  /* 0x3fb8aa3b31317820 */ /* 0x000fe40000400000 */
[----:B------:R-:W-:-:S03]  /*38a0*/  FADD R50, R50, -R59 ;  /* 0x8000003b32327221 */ /* 0x000fc60000000000 */
[----:B------:R-:W2:Y:S01]  /*38b0*/  MUFU.EX2 R39, R39 ;  /* 0x0000002700277308 */ /* 0x000ea20000000800 */
[----:B------:R-:W-:Y:S01]  /*38c0*/  FMUL R53, R55, 1.4426950216293334961 ;  /* 0x3fb8aa3b37357820 */ /* 0x000fe20000400000 */
[----:B------:R-:W-:Y:S01]  /*38d0*/  F2FP.BF16.PACK_AB R12, R65, R10 ;  /* 0x0000000a410c723e */ /* 0x000fe200000010ff */
[----:B----4-:R-:W-:-:S05]  /*38e0*/  FADD R16, R36, R11 ;  /* 0x0000000b24107221 */ /* 0x010fca0000000000 */
[----:B------:R-:W4:Y:S01]  /*38f0*/  MUFU.EX2 R24, R24 ;  /* 0x0000001800187308 */ /* 0x000f220000000800 */
[----:B------:R-:W-:Y:S02]  /*3900*/  FADD R56, R56, -R60 ;  /* 0x8000003c38387221 */ /* 0x000fe40000000000 */
[----:B------:R-:W-:Y:S02]  /*3910*/  FADD R10, R70, R9 ;  /* 0x00000009460a7221 */ /* 0x000fe40000000000 */
[----:B------:R-:W-:-:S03]  /*3920*/  FMUL R50, R50, 1.4426950216293334961 ;  /* 0x3fb8aa3b32327820 */ /* 0x000fc60000400000 */
[----:B------:R-:W1:Y:S01]  /*3930*/  MUFU.EX2 R48, R48 ;  /* 0x0000003000307308 */ /* 0x000e620000000800 */
[----:B------:R-:W-:Y:S01]  /*3940*/  FADD R51, R51, -R59 ;  /* 0x8000003b33337221 */ /* 0x000fe20000000000 */
[----:B------:R-:W-:Y:S01]  /*3950*/  F2FP.BF16.PACK_AB R15, R22, R20 ;  /* 0x00000014160f723e */ /* 0x000fe200000010ff */
[----:B------:R-:W-:Y:S02]  /*3960*/  FADD R57, R57, -R60 ;  /* 0x8000003c39397221 */ /* 0x000fe40000000000 */
[----:B0-----:R-:W-:-:S03]  /*3970*/  FADD R11, R37, R16 ;  /* 0x00000010250b7221 */ /* 0x001fc60000000000 */
[----:B------:R-:W0:Y:S01]  /*3980*/  MUFU.EX2 R25, R25 ;  /* 0x0000001900197308 */ /* 0x000e220000000800 */
[----:B------:R-:W-:Y:S02]  /*3990*/  FMUL R56, R56, 1.4426950216293334961 ;  /* 0x3fb8aa3b38387820 */ /* 0x000fe40000400000 */
[----:B------:R-:W-:Y:S02]  /*39a0*/  FADD R10, R69, R10 ;  /* 0x0000000a450a7221 */ /* 0x000fe40000000000 */
[----:B------:R-:W-:-:S03]  /*39b0*/  FMUL R51, R51, 1.4426950216293334961 ;  /* 0x3fb8aa3b33337820 */ /* 0x000fc60000400000 */
[----:B------:R-:W0:Y:S01]  /*39c0*/  MUFU.EX2 R49, R49 ;  /* 0x0000003100317308 */ /* 0x000e220000000800 */
[----:B------:R-:W-:Y:S02]  /*39d0*/  FADD R52, R52, -R59 ;  /* 0x8000003b34347221 */ /* 0x000fe40000000000 */
[----:B------:R-:W-:Y:S02]  /*39e0*/  FMUL R2, R57, 1.4426950216293334961 ;  /* 0x3fb8aa3b39027820 */ /* 0x000fe40000400000 */
[----:B------:R-:W-:-:S03]  /*39f0*/  FADD R58, R58, -R60 ;  /* 0x8000003c3a3a7221 */ /* 0x000fc60000000000 */
[----:B------:R-:W0:Y:S01]  /*3a00*/  MUFU.EX2 R53, R53 ;  /* 0x0000003500357308 */ /* 0x000e220000000800 */
[----:B------:R-:W-:Y:S01]  /*3a10*/  FADD R16, R38, R11 ;  /* 0x0000000b26107221 */ /* 0x000fe20000000000 */
[----:B------:R-:W-:Y:S01]  /*3a20*/  F2FP.BF16.PACK_AB R8, R70, R21 ;  /* 0x000000154608723e */ /* 0x000fe200000010ff */
[----:B-1----:R-:W-:Y:S01]  /*3a30*/  FADD R17, R71, R10 ;  /* 0x0000000a47117221 */ /* 0x002fe20000000000 */
[----:B---3--:R-:W-:Y:S01]  /*3a40*/  HMMA.16816.F32.BF16 R32, R12, R28, R32 ;  /* 0x0000001c0c20723c */ /* 0x008fe20000041820 */
[----:B------:R-:W-:-:S03]  /*3a50*/  FMUL R52, R52, 1.4426950216293334961 ;  /* 0x3fb8aa3b34347820 */ /* 0x000fc60000400000 */
[----:B------:R-:W1:Y:S01]  /*3a60*/  MUFU.EX2 R50, R50 ;  /* 0x0000003200327308 */ /* 0x000e620000000800 */
[----:B------:R-:W-:Y:S02]  /*3a70*/  FADD R54, R54, -R59 ;  /* 0x8000003b36367221 */ /* 0x000fe40000000000 */
[----:B------:R-:W-:Y:S01]  /*3a80*/  FMUL R21, R58, 1.4426950216293334961 ;  /* 0x3fb8aa3b3a157820 */ /* 0x000fe20000400000 */
[----:B-----5:R-:W-:Y:S01]  /*3a90*/  HMMA.16816.F32.BF16 R40, R12, R44, R40 ;  /* 0x0000002c0c28723c */ /* 0x020fe20000041828 */
[----:B------:R-:W-:-:S03]  /*3aa0*/  FADD R61, R61, -R60 ;  /* 0x8000003c3d3d7221 */ /* 0x000fc60000000000 */
[----:B------:R-:W3:Y:S01]  /*3ab0*/  MUFU.EX2 R20, R56 ;  /* 0x0000003800147308 */ /* 0x000ee20000000800 */
[----:B------:R-:W-:Y:S02]  /*3ac0*/  FMUL R54, R54, 1.4426950216293334961 ;  /* 0x3fb8aa3b36367820 */ /* 0x000fe40000400000 */
[----:B--2---:R-:W-:Y:S02]  /*3ad0*/  FADD R13, R39, R16 ;  /* 0x00000010270d7221 */ /* 0x004fe40000000000 */
[----:B----4-:R-:W-:-:S03]  /*3ae0*/  FADD R12, R24, R17 ;  /* 0x00000011180c7221 */ /* 0x010fc60000000000 */
[----:B------:R-:W2:Y:S01]  /*3af0*/  MUFU.EX2 R51, R51 ;  /* 0x0000003300337308 */ /* 0x000ea20000000800 */
[----:B------:R-:W-:Y:S02]  /*3b00*/  FMUL R22, R61, 1.4426950216293334961 ;  /* 0x3fb8aa3b3d167820 */ /* 0x000fe40000400000 */
[----:B------:R-:W-:Y:S01]  /*3b10*/  FADD R62, R62, -R60 ;  /* 0x8000003c3e3e7221 */ /* 0x000fe20000000000 */
[----:B------:R-:W-:Y:S01]  /*3b20*/  F2FP.BF16.PACK_AB R9, R36, R23 ;  /* 0x000000172409723e */ /* 0x000fe200000010ff */
[----:B------:R-:W-:Y:S01]  /*3b30*/  FADD R14, R48, R13 ;  /* 0x0000000d300e7221 */ /* 0x000fe20000000000 */
[----:B------:R-:W4:Y:S02]  /*3b40*/  LDSM.16.M88.4 R16, [R121+0x2080] ;  /* 0x002080007910783b */ /* 0x000f240000000200 */
[----:B------:R-:W5:Y:S01]  /*3b50*/  MUFU.EX2 R2, R2 ;  /* 0x0000000200027308 */ /* 0x000f620000000800 */
[----:B0-----:R-:W-:Y:S02]  /*3b60*/  FADD R12, R25, R12 ;  /* 0x0000000c190c7221 */ /* 0x001fe40000000000 */
[----:B------:R-:W-:-:S05]  /*3b70*/  FADD R29, R49, R14 ;  /* 0x0000000e311d7221 */ /* 0x000fca0000000000 */
[----:B------:R-:W0:Y:S01]  /*3b80*/  MUFU.EX2 R52, R52 ;  /* 0x0000003400347308 */ /* 0x000e220000000800 */
[----:B------:R-:W-:Y:S02]  /*3b90*/  FMUL R62, R62, 1.4426950216293334961 ;  /* 0x3fb8aa3b3e3e7820 */ /* 0x000fe40000400000 */
[----:B------:R-:W-:-:S05]  /*3ba0*/  FADD R27, R53, R12 ;  /* 0x0000000c351b7221 */ /* 0x000fca0000000000 */
[----:B------:R-:W0:Y:S01]  /*3bb0*/  MUFU.EX2 R21, R21 ;  /* 0x0000001500157308 */ /* 0x000e220000000800 */
[----:B-1----:R-:W-:Y:S01]  /*3bc0*/  FADD R26, R50, R29 ;  /* 0x0000001d321a7221 */ /* 0x002fe20000000000 */
[----:B------:R-:W-:Y:S01]  /*3bd0*/  LDSM.16.M88.4 R12, [R121+0x2880] ;  /* 0x00288000790c783b */ /* 0x000fe20000000200 */
[----:B---3--:R-:W-:-:S05]  /*3be0*/  FADD R27, R20, R27 ;  /* 0x0000001b141b7221 */ /* 0x008fca0000000000 */
[----:B------:R-:W1:Y:S01]  /*3bf0*/  MUFU.EX2 R54, R54 ;  /* 0x0000003600367308 */ /* 0x000e620000000800 */
[----:B--2---:R-:W-:-:S07]  /*3c00*/  FADD R29, R51, R26 ;  /* 0x0000001a331d7221 */ /* 0x004fce0000000000 */
[----:B------:R-:W2:Y:S01]  /*3c10*/  MUFU.EX2 R22, R22 ;  /* 0x0000001600167308 */ /* 0x000ea20000000800 */
[----:B-----5:R-:W-:-:S07]  /*3c20*/  FADD R26, R2, R27 ;  /* 0x0000001b021a7221 */ /* 0x020fce0000000000 */
[----:B------:R-:W3:Y:S01]  /*3c30*/  MUFU.EX2 R23, R62 ;  /* 0x0000003e00177308 */ /* 0x000ee20000000800 */
[----:B0-----:R-:W-:Y:S02]  /*3c40*/  FADD R29, R52, R29 ;  /* 0x0000001d341d7221 */ /* 0x001fe40000000000 */
[----:B------:R-:W-:Y:S01]  /*3c50*/  FADD R27, R21, R26 ;  /* 0x0000001a151b7221 */ /* 0x000fe20000000000 */
[----:B------:R-:W-:Y:S01]  /*3c60*/  F2FP.BF16.PACK_AB R10, R71, R69 ;  /* 0x00000045470a723e */ /* 0x000fe200000010ff */
[----:B-1----:R-:W-:Y:S01]  /*3c70*/  FADD R29, R54, R29 ;  /* 0x0000001d361d7221 */ /* 0x002fe20000000000 */
[----:B------:R-:W-:Y:S01]  /*3c80*/  F2FP.BF16.PACK_AB R11, R38, R37 ;  /* 0x00000025260b723e */ /* 0x000fe200000010ff */
[----:B--2---:R-:W-:Y:S02]  /*3c90*/  FADD R26, R22, R27 ;  /* 0x0000001b161a7221 */ /* 0x004fe40000000000 */
[----:B------:R-:W-:-:S04]  /*3ca0*/  FADD R29, R64, R29 ;  /* 0x0000001d401d7221 */ /* 0x000fc80000000000 */
[C---:B------:R-:W-:Y:S01]  /*3cb0*/  HMMA.16816.F32.BF16 R32, R8.reuse, R30, R32 ;  /* 0x0000001e0820723c */ /* 0x040fe20000041820 */
[----:B---3--:R-:W-:Y:S01]  /*3cc0*/  FADD R26, R23, R26 ;  /* 0x0000001a171a7221 */ /* 0x008fe20000000000 */
[----:B------:R-:W-:Y:S06]  /*3cd0*/  SHFL.BFLY PT, R28, R29, 0x2, 0x1f ;  /* 0x0c401f001d1c7f89 */ /* 0x000fec00000e0000 */
[----:B------:R-:W-:Y:S01]  /*3ce0*/  HMMA.16816.F32.BF16 R40, R8, R46, R40 ;  /* 0x0000002e0828723c */ /* 0x000fe20000041828 */
[----:B------:R-:W0:Y:S06]  /*3cf0*/  SHFL.BFLY PT, R27, R26, 0x2, 0x1f ;  /* 0x0c401f001a1b7f89 */ /* 0x000e2c00000e0000 */
[----:B------:R-:W-:-:S02]  /*3d00*/  F2FP.BF16.PACK_AB R8, R25, R24 ;  /* 0x000000181908723e */ /* 0x000fc400000010ff */
[----:B------:R-:W-:Y:S02]  /*3d10*/  F2FP.BF16.PACK_AB R9, R48, R39 ;  /* 0x000000273009723e */ /* 0x000fe400000010ff */
[----:B------:R-:W-:Y:S02]  /*3d20*/  F2FP.BF16.PACK_AB R10, R20, R53 ;  /* 0x00000035140a723e */ /* 0x000fe400000010ff */
[----:B------:R-:W-:Y:S01]  /*3d30*/  F2FP.BF16.PACK_AB R11, R50, R49 ;  /* 0x00000031320b723e */ /* 0x000fe200000010ff */
[----:B------:R-:W-:-:S06]  /*3d40*/  UIADD3 UR4, UP0, UR4, 0x80, URZ ;  /* 0x0000008004047890 */ /* 0x000fcc000ff1e03f */
[----:B----4-:R-:W-:Y:S01]  /*3d50*/  HMMA.16816.F32.BF16 R32, R8, R16, R32 ;  /* 0x000000100820723c */ /* 0x010fe20000041820 */
[----:B0-----:R-:W-:-:S07]  /*3d60*/  FADD R27, R26, R27 ;  /* 0x0000001b1a1b7221 */ /* 0x001fce0000000000 */
[----:B------:R-:W-:Y:S07]  /*3d70*/  HMMA.16816.F32.BF16 R40, R8, R12, R40 ;  /* 0x0000000c0828723c */ /* 0x000fee0000041828 */
[----:B------:R-:W-:Y:S01]  /*3d80*/  FADD R8, R29, R28 ;  /* 0x0000001c1d087221 */ /* 0x000fe20000000000 */
[----:B------:R-:W-:Y:S02]  /*3d90*/  F2FP.BF16.PACK_AB R28, R21, R2 ;  /* 0x00000002151c723e */ /* 0x000fe400000010ff */
[----:B------:R-:W-:Y:S01]  /*3da0*/  SHFL.BFLY PT, R2, R27, 0x1, 0x1f ;  /* 0x0c201f001b027f89 */ /* 0x000fe200000e0000 */
[----:B------:R-:W-:-:S03]  /*3db0*/  UIADD3.X UR5, URZ, UR5, URZ, UP0, !UPT ;  /* 0x000000053f057290 */ /* 0x000fc600087fe43f */
[----:B------:R-:W0:Y:S01]  /*3dc0*/  SHFL.BFLY PT, R9, R8, 0x1, 0x1f ;  /* 0x0c201f0008097f89 */ /* 0x000e2200000e0000 */
[----:B------:R-:W-:Y:S02]  /*3dd0*/  ISETP.LE.U32.AND P0, PT, R124, UR4, PT ;  /* 0x000000047c007c0c */ /* 0x000fe4000bf03070 */
[----:B------:R-:W-:Y:S01]  /*3de0*/  IMAD.U32 R10, RZ, RZ, UR5 ;  /* 0x00000005ff0a7e24 */ /* 0x000fe2000f8e00ff */
[----:B------:R-:W-:-:S04]  /*3df0*/  F2FP.BF16.PACK_AB R29, R52, R51 ;  /* 0x00000033341d723e */ /* 0x000fc800000010ff */
[----:B------:R-:W-:Y:S02]  /*3e00*/  ISETP.GE.U32.AND.EX P0, PT, R10, RZ, PT, P0 ;  /* 0x000000ff0a00720c */ /* 0x000fe40003f06100 */
[----:B------:R-:W-:Y:S02]  /*3e10*/  F2FP.BF16.PACK_AB R30, R23, R22 ;  /* 0x00000016171e723e */ /* 0x000fe400000010ff */
[----:B------:R-:W-:Y:S01]  /*3e20*/  F2FP.BF16.PACK_AB R31, R64, R54 ;  /* 0x00000036401f723e */ /* 0x000fe200000010ff */
[----:B------:R-:W-:Y:S02]  /*3e30*/  IMAD.MOV.U32 R11, RZ, RZ, 0x80 ;  /* 0x00000080ff0b7424 */ /* 0x000fe400078e00ff */
[----:B------:R-:W-:-:S04]  /*3e40*/  IMAD.MOV.U32 R82, RZ, RZ, R60 ;  /* 0x000000ffff527224 */ /* 0x000fc800078e003c */
[----:B------:R-:W-:Y:S01]  /*3e50*/  HMMA.16816.F32.BF16 R32, R28, R18, R32 ;  /* 0x000000121c20723c */ /* 0x000fe20000041820 */
[----:B0-----:R-:W-:Y:S02]  /*3e60*/  FADD R10, R8, R9 ;  /* 0x00000009080a7221 */ /* 0x001fe40000000000 */
[----:B------:R-:W-:-:S05]  /*3e70*/  FADD R9, R27, R2 ;  /* 0x000000021b097221 */ /* 0x000fca0000000000 */
[----:B------:R-:W-:Y:S01]  /*3e80*/  HMMA.16816.F32.BF16 R28, R28, R14, R40 ;  /* 0x0000000e1c1c723c */ /* 0x000fe20000041828 */
[C---:B------:R-:W-:Y:S02]  /*3e90*/  IMAD R0, R11.reuse, c[0x0][0x1b4], R0 ;  /* 0x00006d000b007a24 */ /* 0x040fe400078e0200 */
[----:B------:R-:W-:Y:S02]  /*3ea0*/  IMAD R5, R11, c[0x0][0x1a4], R5 ;  /* 0x000069000b057a24 */ /* 0x000fe400078e0205 */
[----:B------:R-:W-:Y:S02]  /*3eb0*/  FFMA R101, R95, R101, R10 ;  /* 0x000000655f657223 */ /* 0x000fe4000000000a */
[----:B------:R-:W-:Y:S02]  /*3ec0*/  FFMA R102, R94, R102, R9 ;  /* 0x000000665e667223 */ /* 0x000fe40000000009 */
[----:B------:R-:W-:Y:S01]  /*3ed0*/  IMAD.MOV.U32 R83, RZ, RZ, R59 ;  /* 0x000000ffff537224 */ /* 0x000fe200078e003b */
[----:B------:R-:W-:Y:S01]  /*3ee0*/  @P0 CALL.REL.NOINC `(.L_x_0) ;  /* 0x0000001000000944 */ /* 0x000fe20003c00000 */
[----:B------:R-:W-:Y:S05]  /*3ef0*/  BRA `(.L_x_1) ;  /* 0xffffcbb000007947 */ /* 0x000fea000383ffff */
.L_x_0:
[----:B------:R-:W1:Y:S01]  /*3f00*/  S2R R37, SR_CTAID.Y ;  /* 0x0000000000257919 */ /* 0x000e620000002600 */
[----:B0-----:R-:W-:Y:S01]  /*3f10*/  IMAD R9, R123, c[0x0][0x1c4], RZ ;  /* 0x000071007b097a24 */ /* 0x001fe200078e02ff */
[C---:B------:R-:W-:Y:S01]  /*3f20*/  FSETP.GEU.AND P4, PT, R102.reuse, 1.175494350822287508e-38, PT ;  /* 0x008000006600780b */ /* 0x040fe20003f8e000 */
[----:B------:R-:W-:Y:S01]  /*3f30*/  FMUL R0, R102, 8388608 ;  /* 0x4b00000066007820 */ /* 0x000fe20000400000 */
[----:B------:R-:W0:Y:S01]  /*3f40*/  S2R R21, SR_TID.X ;  /* 0x0000000000157919 */ /* 0x000e220000002100 */
[----:B------:R-:W-:Y:S01]  /*3f50*/  IMAD.SHL.U32 R3, R9, 0x2, RZ ;  /* 0x0000000209037824 */ /* 0x000fe200078e00ff */
[----:B------:R-:W-:Y:S01]  /*3f60*/  FSETP.GEU.AND P3, PT, R101, 1.175494350822287508e-38, PT ;  /* 0x008000006500780b */ /* 0x000fe20003f6e000 */
[----:B------:R-:W-:Y:S01]  /*3f70*/  IMAD.MOV.U32 R18, RZ, RZ, 0x3dc6b27f ;  /* 0x3dc6b27fff127424 */ /* 0x000fe200078e00ff */
[----:B------:R-:W2:Y:S01]  /*3f80*/  S2R R4, SR_TID.X ;  /* 0x0000000000047919 */ /* 0x000ea20000002100 */
[----:B------:R-:W-:-:S02]  /*3f90*/  FSEL R0, R0, R102, !P4 ;  /* 0x0000006600007208 */ /* 0x000fc40006000000 */
[C---:B------:R-:W-:Y:S01]  /*3fa0*/  FSETP.GT.AND P2, PT, |R102|.reuse, 8.50705917302346158658e+37, PT ;  /* 0x7e8000006600780b */ /* 0x040fe20003f44200 */
[----:B------:R-:W-:Y:S01]  /*3fb0*/  BAR.SYNC.DEFER_BLOCKING 0x0 ;  /* 0x0000000000007b1d */ /* 0x000fe20000010000 */
[----:B------:R-:W-:Y:S01]  /*3fc0*/  FSETP.GEU.AND P1, PT, |R102|, 1.175494350822287508e-38, PT ;  /* 0x008000006600780b */ /* 0x000fe20003f2e200 */
[----:B-1----:R-:W-:-:S10]  /*3fd0*/  IMAD R6, R37, c[0x0][0x1c0], RZ ;  /* 0x0000700025067a24 */ /* 0x002fd400078e02ff */
[----:B------:R-:W-:Y:S02]  /*3fe0*/  @P2 FMUL R102, R102, 0.25 ;  /* 0x3e80000066662820 */ /* 0x000fe40000400000 */
[----:B------:R-:W-:Y:S01]  /*3ff0*/  IMAD.SHL.U32 R2, R6, 0x2, RZ ;  /* 0x0000000206027824 */ /* 0x000fe200078e00ff */
[C---:B0-----:R-:W-:Y:S01]  /*4000*/  LOP3.LUT R14, R21.reuse, 0x18, RZ, 0xc0, !PT ;  /* 0x00000018150e7812 */ /* 0x041fe200078ec0ff */
[C---:B------:R-:W-:Y:S01]  /*4010*/  IMAD.SHL.U32 R8, R21.reuse, 0x4, RZ ;  /* 0x0000000415087824 */ /* 0x040fe200078e00ff */
[----:B------:R-:W-:Y:S01]  /*4020*/  SHF.R.S32.HI R12, RZ, 0x5, R21 ;  /* 0x00000005ff0c7819 */ /* 0x000fe20000011415 */
[----:B------:R-:W-:Y:S01]  /*4030*/  IMAD.SHL.U32 R38, R21, 0x2, RZ ;  /* 0x0000000215267824 */ /* 0x000fe200078e00ff */
[----:B------:R-:W-:Y:S01]  /*4040*/  IADD3 R2, P5, P6, R3, c[0x0][0x178], R2 ;  /* 0x00005e0003027a10 */ /* 0x000fe20007ebe002 */
[----:B------:R-:W-:Y:S01]  /*4050*/  FMUL R3, R101, 8388608 ;  /* 0x4b00000065037820 */ /* 0x000fe20000400000 */
[----:B--2---:R-:W-:Y:S01]  /*4060*/  LOP3.LUT R10, R4, 0x7, RZ, 0xc0, !PT ;  /* 0x00000007040a7812 */ /* 0x004fe200078ec0ff */
[----:B------:R-:W-:Y:S01]  /*4070*/  IMAD.HI R6, R6, 0x2, RZ ;  /* 0x0000000206067827 */ /* 0x000fe200078e02ff */
[----:B------:R-:W-:-:S02]  /*4080*/  LOP3.LUT R5, R8, 0x3c0, RZ, 0xc0, !PT ;  /* 0x000003c008057812 */ /* 0x000fc400078ec0ff */
[----:B------:R-:W-:Y:S01]  /*4090*/  LOP3.LUT R11, R4, 0x1e0, RZ, 0xc0, !PT ;  /* 0x000001e0040b7812 */ /* 0x000fe200078ec0ff */
[----:B------:R-:W-:Y:S01]  /*40a0*/  IMAD R7, R14, 0x10, R10 ;  /* 0x000000100e077824 */ /* 0x000fe200078e020a */
[----:B------:R-:W-:Y:S01]  /*40b0*/  IADD3 R4, R0, -0x3f3504f3, RZ ;  /* 0xc0cafb0d00047810 */ /* 0x000fe20007ffe0ff */
[----:B------:R-:W-:Y:S01]  /*40c0*/  IMAD R17, R10, 0x8, R5 ;  /* 0x000000080a117824 */ /* 0x000fe200078e0205 */
[----:B------:R-:W-:Y:S01]  /*40d0*/  FSEL R3, R3, R101, !P3 ;  /* 0x0000006503037208 */ /* 0x000fe20005800000 */
[----:B------:R-:W-:Y:S01]  /*40e0*/  IMAD R19, R7, 0x4, R11 ;  /* 0x0000000407137824 */ /* 0x000fe200078e020b */
[----:B------:R-:W-:Y:S01]  /*40f0*/  LOP3.LUT R5, R4, 0xff800000, RZ, 0xc0, !PT ;  /* 0xff80000004057812 */ /* 0x000fe200078ec0ff */
[----:B------:R-:W-:Y:S01]  /*4100*/  IMAD.HI R11, R9, 0x2, RZ ;  /* 0x00000002090b7827 */ /* 0x000fe200078e02ff */
[----:B------:R-:W-:Y:S02]  /*4110*/  IADD3 R4, R3, -0x3f3504f3, RZ ;  /* 0xc0cafb0d03047810 */ /* 0x000fe40007ffe0ff */
[----:B------:R-:W-:Y:S01]  /*4120*/  LOP3.LUT R10, R8, 0x7c, RZ, 0xc0, !PT ;  /* 0x0000007c080a7812 */ /* 0x000fe200078ec0ff */
[----:B------:R0:W1:Y:S01]  /*4130*/  I2F R7, R5 ;  /* 0x0000000500077306 */ /* 0x0000620000201400 */
[----:B------:R-:W-:Y:S01]  /*4140*/  LOP3.LUT R8, R4, 0xff800000, RZ, 0xc0, !PT ;  /* 0xff80000004087812 */ /* 0x000fe200078ec0ff */
[----:B------:R-:W-:Y:S01]  /*4150*/  @!P1 FMUL R102, R102, 16777216 ;  /* 0x4b80000066669820 */ /* 0x000fe20000400000 */
[----:B------:R-:W-:Y:S01]  /*4160*/  SHF.R.U32.HI R4, RZ, 0x1, R21 ;  /* 0x00000001ff047819 */ /* 0x000fe20000011615 */
[----:B------:R-:W-:Y:S01]  /*4170*/  @P2 FMUL R29, R29, 0.25 ;  /* 0x3e8000001d1d2820 */ /* 0x000fe20000400000 */
[----:B------:R-:W-:Y:S01]  /*4180*/  LOP3.LUT R13, R10, 0x380, R38, 0xf8, !PT ;  /* 0x000003800a0d7812 */ /* 0x000fe200078ef826 */
[----:B------:R-:W-:Y:S01]  /*4190*/  @P2 FMUL R28, R28, 0.25 ;  /* 0x3e8000001c1c2820 */ /* 0x000fe20000400000 */
[----:B------:R-:W-:Y:S01]  /*41a0*/  LOP3.LUT R10, R4, 0x4, RZ, 0xc0, !PT ;  /* 0x00000004040a7812 */ /* 0x000fe200078ec0ff */
[----:B------:R-:W2:Y:S01]  /*41b0*/  I2F R9, R8 ;  /* 0x0000000800097306 */ /* 0x000ea20000201400 */
[----:B------:R-:W-:Y:S01]  /*41c0*/  FSEL R4, RZ, -23, P4 ;  /* 0xc1b80000ff047808 */ /* 0x000fe20002000000 */
[----:B------:R-:W-:Y:S01]  /*41d0*/  @P2 FMUL R33, R33, 0.25 ;  /* 0x3e80000021212820 */ /* 0x000fe20000400000 */
[----:B------:R-:W-:Y:S01]  /*41e0*/  FSETP.GT.AND P4, PT, |R101|, 8.50705917302346158658e+37, PT ;  /* 0x7e8000006500780b */ /* 0x000fe20003f84200 */
[----:B------:R-:W-:Y:S01]  /*41f0*/  @P2 FMUL R32, R32, 0.25 ;  /* 0x3e80000020202820 */ /* 0x000fe20000400000 */
[----:B------:R-:W-:Y:S01]  /*4200*/  IADD3.X R36, R11, c[0x0][0x17c], R6, P5, P6 ;  /* 0x00005f000b247a10 */ /* 0x000fe20002fec406 */
[----:B0-----:R-:W-:Y:S01]  /*4210*/  IMAD.IADD R5, R0, 0x1, -R5 ;  /* 0x0000000100057824 */ /* 0x001fe200078e0a05 */
[----:B------:R-:W-:Y:S01]  /*4220*/  FSEL R6, RZ, -23, P3 ;  /* 0xc1b80000ff067808 */ /* 0x000fe20001800000 */
[----:B-1----:R-:W-:Y:S01]  /*4230*/  FFMA.FTZ R20, R7, 1.1920928955078125e-07, R4 ;  /* 0x3400000007147823 */ /* 0x002fe20000010004 */
[----:B------:R-:W-:Y:S01]  /*4240*/  FSETP.GEU.AND P3, PT, |R101|, 1.175494350822287508e-38, PT ;  /* 0x008000006500780b */ /* 0x000fe20003f6e200 */
[----:B------:R-:W0:Y:S01]  /*4250*/  MUFU.RCP R7, R102 ;  /* 0x0000006600077308 */ /* 0x000e220000001000 */
[----:B------:R-:W-:Y:S01]  /*4260*/  SHF.R.U32.HI R14, RZ, 0x1, R14 ;  /* 0x00000001ff0e7819 */ /* 0x000fe2000001160e */
[----:B------:R-:W-:Y:S01]  /*4270*/  @!P1 FMUL R29, R29, 16777216 ;  /* 0x4b8000001d1d9820 */ /* 0x000fe20000400000 */
[----:B------:R-:W-:Y:S01]  /*4280*/  SGXT R12, R12, 0x1 ;  /* 0x000000010c0c781a */ /* 0x000fe20000000200 */
[----:B------:R-:W-:Y:S01]  /*4290*/  @!P1 FMUL R28, R28, 16777216 ;  /* 0x4b8000001c1c9820 */ /* 0x000fe20000400000 */
[----:B------:R-:W-:Y:S01]  /*42a0*/  LOP3.LUT P0, RZ, R21, 0x100, RZ, 0xc0, !PT ;  /* 0x0000010015ff7812 */ /* 0x000fe2000780c0ff */
[----:B------:R-:W-:Y:S01]  /*42b0*/  @P4 FMUL R101, R101, 0.25 ;  /* 0x3e80000065654820 */ /* 0x000fe20000400000 */
[----:B------:R-:W-:Y:S01]  /*42c0*/  LOP3.LUT R15, R13, 0x1008, R12, 0x78, !PT ;  /* 0x000010080d0f7812 */ /* 0x000fe200078e780c */
[----:B--2---:R-:W-:Y:S01]  /*42d0*/  FFMA.FTZ R22, R9, 1.1920928955078125e-07, R6 ;  /* 0x3400000009167823 */ /* 0x004fe20000010006 */
[----:B------:R-:W-:Y:S01]  /*42e0*/  SHF.R.U32.HI R21, RZ, 0x8, R21 ;  /* 0x00000008ff157819 */ /* 0x000fe20000011615 */
[----:B------:R-:W-:Y:S01]  /*42f0*/  @P4 FMUL R31, R31, 0.25 ;  /* 0x3e8000001f1f4820 */ /* 0x000fe20000400000 */
[----:B------:R-:W-:Y:S01]  /*4300*/  ISETP.GE.U32.AND P2, PT, R0, 0x7f800000, PT ;  /* 0x7f8000000000780c */ /* 0x000fe20003f46070 */
[----:B------:R-:W-:Y:S01]  /*4310*/  @!P3 FMUL R101, R101, 16777216 ;  /* 0x4b8000006565b820 */ /* 0x000fe20000400000 */
[----:B------:R-:W-:Y:S01]  /*4320*/  SGXT.U32 R21, R21, 0x1 ;  /* 0x000000011515781a */ /* 0x000fe20000000000 */
[----:B------:R-:W-:-:S02]  /*4330*/  @P4 FMUL R30, R30, 0.25 ;  /* 0x3e8000001e1e4820 */ /* 0x000fc40000400000 */
[----:B------:R-:W1:Y:S01]  /*4340*/  MUFU.RCP R6, R101 ;  /* 0x0000006500067308 */ /* 0x000e620000001000 */
[----:B------:R-:W-:Y:S02]  /*4350*/  @P4 FMUL R34, R34, 0.25 ;  /* 0x3e80000022224820 */ /* 0x000fe40000400000 */
[----:B------:R-:W-:Y:S02]  /*4360*/  @P4 FMUL R35, R35, 0.25 ;  /* 0x3e80000023234820 */ /* 0x000fe40000400000 */
[----:B------:R-:W-:Y:S02]  /*4370*/  @!P1 FMUL R33, R33, 16777216 ;  /* 0x4b80000021219820 */ /* 0x000fe40000400000 */
[----:B------:R-:W-:Y:S01]  /*4380*/  @!P1 FMUL R32, R32, 16777216 ;  /* 0x4b80000020209820 */ /* 0x000fe20000400000 */
[----:B------:R-:W-:Y:S01]  /*4390*/  ISETP.GE.U32.AND P1, PT, R3, 0x7f800000, PT ;  /* 0x7f8000000300780c */ /* 0x000fe20003f26070 */
[----:B------:R-:W-:Y:S02]  /*43a0*/  @!P3 FMUL R31, R31, 16777216 ;  /* 0x4b8000001f1fb820 */ /* 0x000fe40000400000 */
[----:B------:R-:W-:-:S02]  /*43b0*/  @!P3 FMUL R30, R30, 16777216 ;  /* 0x4b8000001e1eb820 */ /* 0x000fc40000400000 */
[----:B------:R-:W-:Y:S02]  /*43c0*/  @!P3 FMUL R34, R34, 16777216 ;  /* 0x4b8000002222b820 */ /* 0x000fe40000400000 */
[----:B------:R-:W-:Y:S02]  /*43d0*/  @!P3 FMUL R35, R35, 16777216 ;  /* 0x4b8000002323b820 */ /* 0x000fe40000400000 */
[----:B------:R-:W-:Y:S02]  /*43e0*/  IMAD.U32 R16, R19, 0x4, R14 ;  /* 0x0000000413107824 */ /* 0x000fe400078e000e */
[----:B------:R-:W-:Y:S02]  /*43f0*/  IMAD.IADD R26, R10, 0x1, R17 ;  /* 0x000000010a1a7824 */ /* 0x000fe400078e0211 */
[----:B------:R-:W-:Y:S01]  /*4400*/  FADD R5, R5, -1 ;  /* 0xbf80000005057421 */ /* 0x000fe20000000000 */
[----:B------:R-:W-:Y:S01]  /*4410*/  LOP3.LUT R24, R16, 0xc, RZ, 0x3c, !PT ;  /* 0x0000000c10187812 */ /* 0x000fe200078e3cff */
[----:B0-----:R-:W-:-:S02]  /*4420*/  FMUL R10, R7, R29 ;  /* 0x0000001d070a7220 */ /* 0x001fc40000400000 */
[C---:B------:R-:W-:Y:S02]  /*4430*/  FMUL R11, R7.reuse, R28 ;  /* 0x0000001c070b7220 */ /* 0x040fe40000400000 */
[C---:B------:R-:W-:Y:S02]  /*4440*/  FMUL R13, R7.reuse, R33 ;  /* 0x00000021070d7220 */ /* 0x040fe40000400000 */
[----:B------:R-:W-:Y:S02]  /*4450*/  FMUL R14, R7, R32 ;  /* 0x00000020070e7220 */ /* 0x000fe40000400000 */
[----:B-1----:R-:W-:Y:S01]  /*4460*/  FMUL R7, R6, R31 ;  /* 0x0000001f06077220 */ /* 0x002fe20000400000 */
[----:B------:R-:W-:Y:S01]  /*4470*/  F2FP.BF16.PACK_AB R10, R10, R13 ;  /* 0x0000000d0a0a723e */ /* 0x000fe200000010ff */
[C---:B------:R-:W-:Y:S01]  /*4480*/  FMUL R9, R6.reuse, R30 ;  /* 0x0000001e06097220 */ /* 0x040fe20000400000 */
[----:B------:R-:W-:Y:S01]  /*4490*/  F2FP.BF16.PACK_AB R11, R11, R14 ;  /* 0x0000000e0b0b723e */ /* 0x000fe200000010ff */
[C---:B------:R-:W-:Y:S01]  /*44a0*/  FMUL R12, R6.reuse, R34 ;  /* 0x00000022060c7220 */ /* 0x040fe20000400000 */
[----:B------:R-:W-:Y:S01]  /*44b0*/  LOP3.LUT R14, R15, 0x4, RZ, 0x3c, !PT ;  /* 0x000000040f0e7812 */ /* 0x000fe200078e3cff */
[----:B------:R-:W-:Y:S01]  /*44c0*/  FMUL R6, R6, R35 ;  /* 0x0000002306067220 */ /* 0x000fe20000400000 */
[----:B------:R-:W-:Y:S01]  /*44d0*/  STS [R15+0x400], R10 ;  /* 0x0004000a0f007388 */ /* 0x000fe20000000800 */
[----:B------:R-:W-:Y:S01]  /*44e0*/  FFMA.FTZ R4, R5, R18, -0.16845393180847167969 ;  /* 0xbe2c7f3005047423 */ /* 0x000fe20000010012 */
[----:B------:R-:W-:Y:S01]  /*44f0*/  F2FP.BF16.PACK_AB R12, R9, R12 ;  /* 0x0000000c090c723e */ /* 0x000fe200000010ff */
[----:B------:R-:W-:Y:S01]  /*4500*/  IMAD.IADD R8, R3, 0x1, -R8 ;  /* 0x0000000103087824 */ /* 0x000fe200078e0a08 */
[----:B------:R-:W-:Y:S01]  /*4510*/  F2FP.BF16.PACK_AB R13, R7, R6 ;  /* 0x00000006070d723e */ /* 0x000fe200000010ff */
[----:B------:R-:W-:Y:S01]  /*4520*/  FFMA.FTZ R4, R5, R4, 0.1716887056827545166 ;  /* 0x3e2fcf2a05047423 */ /* 0x000fe20000010004 */
[----:B------:R-:W-:Y:S01]  /*4530*/  STS [R15], R11 ;  /* 0x0000000b0f007388 */ /* 0x000fe20000000800 */
[----:B------:R-:W-:-:S02]  /*4540*/  FADD R23, R8, -1 ;  /* 0xbf80000008177421 */ /* 0x000fc40000000000 */
[----:B------:R-:W-:Y:S01]  /*4550*/  FFMA.FTZ R4, R5, R4, -0.17900948226451873779 ;  /* 0xbe374e4305047423 */ /* 0x000fe20000010004 */
[----:B------:R0:W-:Y:S01]  /*4560*/  STS [R14+0x800], R12 ;  /* 0x0008000c0e007388 */ /* 0x0001e20000000800 */
[----:B------:R-:W-:Y:S01]  /*4570*/  FFMA.FTZ R6, R23, R18, -0.16845393180847167969 ;  /* 0xbe2c7f3017067423 */ /* 0x000fe20000010012 */
[C---:B------:R-:W-:Y:S01]  /*4580*/  LOP3.LUT R18, R16.reuse, 0x8, RZ, 0x3c, !PT ;  /* 0x0000000810127812 */ /* 0x040fe200078e3cff */
[----:B------:R-:W-:Y:S01]  /*4590*/  FFMA.FTZ R4, R5, R4, 0.20512372255325317383 ;  /* 0x3e520bf405047423 */ /* 0x000fe20000010004 */
[----:B------:R1:W-:Y:S01]  /*45a0*/  STS [R14+0xc00], R13 ;  /* 0x000c000d0e007388 */ /* 0x0003e20000000800 */
[----:B------:R-:W-:Y:S02]  /*45b0*/  FFMA.FTZ R6, R23, R6, 0.1716887056827545166 ;  /* 0x3e2fcf2a17067423 */ /* 0x000fe40000010006 */
[----:B------:R-:W-:Y:S01]  /*45c0*/  FFMA.FTZ R4, R5, R4, -0.24046532809734344482 ;  /* 0xbe763c8b05047423 */ /* 0x000fe20000010004 */
[----:B------:R-:W-:Y:S01]  /*45d0*/  BAR.SYNC.DEFER_BLOCKING 0x0 ;  /* 0x0000000000007b1d */ /* 0x000fe20000010000 */
[----:B------:R-:W-:Y:S01]  /*45e0*/  IMAD R7, R21, c[0x0][0x1c8], RZ ;  /* 0x0000720015077a24 */ /* 0x000fe200078e02ff */
[----:B0-----:R-:W-:Y:S01]  /*45f0*/  LOP3.LUT R12, R16, 0x4, RZ, 0x3c, !PT ;  /* 0x00000004100c7812 */ /* 0x001fe200078e3cff */
[----:B------:R-:W-:-:S02]  /*4600*/  FFMA.FTZ R4, R5, R4, 0.28857114911079406738 ;  /* 0x3e93bf9905047423 */ /* 0x000fc40000010004 */
[----:B------:R-:W-:Y:S02]  /*4610*/  IMAD.MOV.U32 R28, RZ, RZ, c[0x0][0x1c8] ;  /* 0x00007200ff1c7624 */ /* 0x000fe400078e00ff */
[----:B------:R-:W-:Y:S02]  /*4620*/  FFMA.FTZ R4, R5, R4, -0.36067417263984680176 ;  /* 0xbeb8aa4905047423 */ /* 0x000fe40000010004 */
[----:B------:R-:W-:Y:S02]  /*4630*/  FFMA.FTZ R8, R23, R6, -0.17900948226451873779 ;  /* 0xbe374e4317087423 */ /* 0x000fe40000010006 */
[----:B------:R-:W-:Y:S02]  /*4640*/  FFMA.FTZ R4, R5, R4, 0.48089820146560668945 ;  /* 0x3ef6384a05047423 */ /* 0x000fe40000010004 */
[----:B------:R-:W-:Y:S02]  /*4650*/  IMAD R9, R28, 0x2, R7 ;  /* 0x000000021c097824 */ /* 0x000fe400078e0207 */
[----:B------:R-:W-:-:S02]  /*4660*/  FFMA.FTZ R8, R23, R8, 0.20512372255325317383 ;  /* 0x3e520bf417087423 */ /* 0x000fc40000010008 */
[----:B------:R-:W-:Y:S01]  /*4670*/  FFMA.FTZ R4, R5, R4, -0.72134751081466674805 ;  /* 0xbf38aa3b05047423 */ /* 0x000fe20000010004 */
[----:B------:R-:W-:Y:S01]  /*4680*/  LEA R6, P4, R9, R2, 0x1 ;  /* 0x0000000209067211 */ /* 0x000fe200078808ff */
[C---:B------:R-:W-:Y:S02]  /*4690*/  IMAD R11, R28.reuse, 0x2, R9 ;  /* 0x000000021c0b7824 */ /* 0x040fe400078e0209 */
[----:B------:R-:W-:Y:S02]  /*46a0*/  FFMA.FTZ R10, R23, R8, -0.24046532809734344482 ;  /* 0xbe763c8b170a7423 */ /* 0x000fe40000010008 */
[----:B------:R-:W-:Y:S01]  /*46b0*/  FMUL R4, R5, R4 ;  /* 0x0000000405047220 */ /* 0x000fe20000400000 */
[----:B------:R-:W0:Y:S01]  /*46c0*/  LDS R27, [R16] ;  /* 0x00000000101b7984 */ /* 0x000e220000000800 */
[----:B-1----:R-:W-:Y:S01]  /*46d0*/  IMAD R13, R28, 0x2, R11 ;  /* 0x000000021c0d7824 */ /* 0x002fe200078e020b */
[----:B------:R-:W-:Y:S01]  /*46e0*/  LEA R8, P5, R11, R2, 0x1 ;  /* 0x000000020b087211 */ /* 0x000fe200078a08ff */
[----:B------:R-:W-:Y:S01]  /*46f0*/  FFMA.FTZ R10, R23, R10, 0.28857114911079406738 ;  /* 0x3e93bf99170a7423 */ /* 0x000fe2000001000a */
[----:B------:R-:W1:Y:S01]  /*4700*/  LDS R29, [R12] ;  /* 0x000000000c1d7984 */ /* 0x000e620000000800 */
[----:B------:R-:W-:-:S02]  /*4710*/  FMUL R4, R5, R4 ;  /* 0x0000000405047220 */ /* 0x000fc40000400000 */
[C---:B------:R-:W-:Y:S01]  /*4720*/  IMAD R15, R28.reuse, 0x2, R13 ;  /* 0x000000021c0f7824 */ /* 0x040fe200078e020d */
[----:B------:R-:W2:Y:S01]  /*4730*/  LDS R31, [R18] ;  /* 0x00000000121f7984 */ /* 0x000ea20000000800 */
[----:B------:R-:W-:Y:S02]  /*4740*/  FFMA.FTZ R10, R23, R10, -0.36067417263984680176 ;  /* 0xbeb8aa49170a7423 */ /* 0x000fe4000001000a */
[----:B------:R-:W-:Y:S01]  /*4750*/  FFMA.FTZ R21, R5, 1.4426950216293334961, R4 ;  /* 0x3fb8aa3b05157823 */ /* 0x000fe20000010004 */
[----:B------:R3:W4:Y:S01]  /*4760*/  LDS R33, [R24] ;  /* 0x0000000018217984 */ /* 0x0007220000000800 */
[C---:B------:R-:W-:Y:S01]  /*4770*/  IMAD R17, R28.reuse, 0x2, R15 ;  /* 0x000000021c117824 */ /* 0x040fe200078e020f */
[----:B------:R-:W-:Y:S01]  /*4780*/  LEA R4, P3, R7, R2, 0x1 ;  /* 0x0000000207047211 */ /* 0x000fe200078608ff */
[----:B------:R-:W-:Y:S02]  /*4790*/  FFMA.FTZ R14, R23, R10, 0.48089820146560668945 ;  /* 0x3ef6384a170e7423 */ /* 0x000fe4000001000a */
[C---:B------:R-:W-:Y:S01]  /*47a0*/  IMAD R19, R28.reuse, 0x2, R17 ;  /* 0x000000021c137824 */ /* 0x040fe200078e0211 */
[----:B------:R-:W-:Y:S01]  /*47b0*/  LEA.HI.X.SX32 R5, R7, R36, 0x1, P3 ;  /* 0x0000002407057211 */ /* 0x000fe200018f0eff */
[----:B------:R-:W-:Y:S01]  /*47c0*/  FFMA.FTZ R14, R23, R14, -0.72134751081466674805 ;  /* 0xbf38aa3b170e7423 */ /* 0x000fe2000001000e */
[----:B------:R-:W-:Y:S01]  /*47d0*/  LEA.HI.X.SX32 R7, R9, R36, 0x1, P4 ;  /* 0x0000002409077211 */ /* 0x000fe200020f0eff */
[----:B------:R-:W-:Y:S01]  /*47e0*/  IMAD R25, R28, 0x2, R19 ;  /* 0x000000021c197824 */ /* 0x000fe200078e0213 */
[----:B------:R-:W-:Y:S01]  /*47f0*/  LEA R10, P3, R13, R2, 0x1 ;  /* 0x000000020d0a7211 */ /* 0x000fe200078608ff */
[----:B---3--:R-:W-:Y:S01]  /*4800*/  FMUL R24, R23, R14 ;  /* 0x0000000e17187220 */ /* 0x008fe20000400000 */
[----:B------:R-:W-:Y:S01]  /*4810*/  LEA R12, P4, R15, R2, 0x1 ;  /* 0x000000020f0c7211 */ /* 0x000fe200078808ff */
[----:B------:R-:W-:Y:S01]  /*4820*/  FADD R20, R20, R21 ;  /* 0x0000001514147221 */ /* 0x000fe20000000000 */
[----:B------:R-:W-:Y:S01]  /*4830*/  LEA.HI.X.SX32 R9, R11, R36, 0x1, P5 ;  /* 0x000000240b097211 */ /* 0x000fe200028f0eff */
[----:B------:R-:W-:Y:S01]  /*4840*/  FMUL R24, R23, R24 ;  /* 0x0000001817187220 */ /* 0x000fe20000400000 */
[----:B------:R-:W-:-:S02]  /*4850*/  LEA.HI.X.SX32 R11, R13, R36, 0x1, P3 ;  /* 0x000000240d0b7211 */ /* 0x000fc400018f0eff */
[----:B------:R-:W-:Y:S01]  /*4860*/  LEA.HI.X.SX32 R13, R15, R36, 0x1, P4 ;  /* 0x000000240f0d7211 */ /* 0x000fe200020f0eff */
[----:B------:R-:W-:Y:S01]  /*4870*/  FFMA.FTZ R23, R23, 1.4426950216293334961, R24 ;  /* 0x3fb8aa3b17177823 */ /* 0x000fe20000010018 */
[-C--:B------:R-:W-:Y:S02]  /*4880*/  LEA R14, P3, R17, R2.reuse, 0x1 ;  /* 0x00000002110e7211 */ /* 0x080fe400078608ff */
[-C--:B------:R-:W-:Y:S01]  /*4890*/  LEA R16, P4, R19, R2.reuse, 0x1 ;  /* 0x0000000213107211 */ /* 0x080fe200078808ff */
[----:B------:R-:W-:Y:S01]  /*48a0*/  FADD R22, R22, R23 ;  /* 0x0000001716167221 */ /* 0x000fe20000000000 */
[----:B------:R-:W-:Y:S01]  /*48b0*/  LEA R18, P5, R25, R2, 0x1 ;  /* 0x0000000219127211 */ /* 0x000fe200078a08ff */
[----:B------:R-:W-:Y:S01]  /*48c0*/  @P1 IMAD.MOV.U32 R2, RZ, RZ, 0x7f800000 ;  /* 0x7f800000ff021424 */ /* 0x000fe200078e00ff */
[-C--:B------:R-:W-:Y:S02]  /*48d0*/  LEA.HI.X.SX32 R15, R17, R36.reuse, 0x1, P3 ;  /* 0x00000024110f7211 */ /* 0x080fe400018f0eff */
[----:B------:R-:W-:Y:S01]  /*48e0*/  LEA.HI.X.SX32 R17, R19, R36, 0x1, P4 ;  /* 0x0000002413117211 */ /* 0x000fe200020f0eff */
[----:B------:R-:W-:Y:S01]  /*48f0*/  @P1 FFMA.FTZ R22, R3, R2, +INF ;  /* 0x7f80000003161423 */ /* 0x000fe20000010002 */
[----:B------:R-:W-:Y:S01]  /*4900*/  LEA.HI.X.SX32 R19, R25, R36, 0x1, P5 ;  /* 0x0000002419137211 */ /* 0x000fe200028f0eff */
[----:B------:R-:W-:Y:S01]  /*4910*/  @P2 IMAD.MOV.U32 R25, RZ, RZ, 0x7f800000 ;  /* 0x7f800000ff192424 */ /* 0x000fe200078e00ff */
[C---:B------:R-:W-:Y:S01]  /*4920*/  FSETP.NEU.AND P3, PT, R0.reuse, RZ, PT ;  /* 0x000000ff0000720b */ /* 0x040fe20003f6d000 */
[----:B0-----:R-:W-:Y:S01]  /*4930*/  STG.E.U16 [R4.64], R27 ;  /* 0x0000001b04007986 */ /* 0x001fe2000c101506 */
[----:B------:R-:W-:Y:S01]  /*4940*/  PRMT R2, R27, 0x7632, R2 ;  /* 0x000076321b027816 */ /* 0x000fe20000000002 */
[----:B------:R-:W-:Y:S01]  /*4950*/  @P2 FFMA.FTZ R20, R0, R25, +INF ;  /* 0x7f80000000142423 */ /* 0x000fe20000010019 */
[----:B------:R-:W-:Y:S01]  /*4960*/  FSETP.NEU.AND P2, PT, R3, RZ, PT ;  /* 0x000000ff0300720b */ /* 0x000fe20003f4d000 */
[----:B-1----:R0:W-:Y:S01]  /*4970*/  STG.E.U16 [R6.64], R29 ;  /* 0x0000001d06007986 */ /* 0x0021e2000c101506 */
[----:B------:R-:W-:-:S02]  /*4980*/  LOP3.LUT R0, R38, 0x3f8, RZ, 0xc0, !PT ;  /* 0x000003f826007812 */ /* 0x000fc400078ec0ff */
[----:B------:R-:W-:Y:S01]  /*4990*/  FSEL R3, R20, -INF , P3 ;  /* 0xff80000014037808 */ /* 0x000fe20001800000 */
[----:B--2---:R1:W-:Y:S01]  /*49a0*/  STG.E.U16 [R8.64], R31 ;  /* 0x0000001f08007986 */ /* 0x0043e2000c101506 */
[----:B------:R-:W-:-:S03]  /*49b0*/  FSEL R22, R22, -INF , P2 ;  /* 0xff80000016167808 */ /* 0x000fc60001000000 */
[----:B------:R-:W-:Y:S01]  /*49c0*/  FFMA R58, R3, 0.69314718246459960938, R60 ;  /* 0x3f317218033a7823 */ /* 0x000fe2000000003c */
[----:B------:R-:W-:Y:S01]  /*49d0*/  PRMT R3, R31, 0x7632, R3 ;  /* 0x000076321f037816 */ /* 0x000fe20000000003 */
[----:B----4-:R2:W-:Y:S01]  /*49e0*/  STG.E.U16 [R10.64], R33 ;  /* 0x000000210a007986 */ /* 0x0105e2000c101506 */
[----:B------:R-:W-:Y:S01]  /*49f0*/  FFMA R59, R22, 0.69314718246459960938, R59 ;  /* 0x3f317218163b7823 */ /* 0x000fe2000000003b */
[----:B0-----:R-:W-:Y:S02]  /*4a00*/  PRMT R7, R29, 0x7632, R7 ;  /* 0x000076321d077816 */ /* 0x001fe40000000007 */
[----:B------:R2:W-:Y:S01]  /*4a10*/  STG.E.U16 [R12.64], R2 ;  /* 0x000000020c007986 */ /* 0x0005e2000c101506 */
[----:B-1----:R-:W-:-:S03]  /*4a20*/  PRMT R9, R33, 0x7632, R9 ;  /* 0x0000763221097816 */ /* 0x002fc60000000009 */
[----:B------:R2:W-:Y:S04]  /*4a30*/  STG.E.U16 [R14.64], R7 ;  /* 0x000000070e007986 */ /* 0x0005e8000c101506 */
[----:B------:R2:W-:Y:S04]  /*4a40*/  STG.E.U16 [R16.64], R3 ;  /* 0x0000000310007986 */ /* 0x0005e8000c101506 */
[----:B------:R2:W-:Y:S04]  /*4a50*/  STG.E.U16 [R18.64], R9 ;  /* 0x0000000912007986 */ /* 0x0005e8000c101506 */
[----:B------:R-:W-:Y:S06]  /*4a60*/  BAR.SYNC.DEFER_BLOCKING 0x0 ;  /* 0x0000000000007b1d */ /* 0x000fec0000010000 */
[----:B------:R2:W-:Y:S04]  /*4a70*/  STS.64 [R0], R58 ;  /* 0x0000003a00007388 */ /* 0x0005e80000000a00 */
[----:B------:R-:W-:Y:S06]  /*4a80*/  BAR.SYNC.DEFER_BLOCKING 0x0 ;  /* 0x0000000000007b1d */ /* 0x000fec0000010000 */
[----:B------:R-:W-:Y:S05]  /*4a90*/  @P0 EXIT ;  /* 0x000000000000094d */ /* 0x000fea0003800000 */
[----:B--2---:R-:W0:Y:S01]  /*4aa0*/  LDS R5, [R26] ;  /* 0x000000001a057984 */ /* 0x004e220000000800 */
[----:B------:R-:W-:-:S02]  /*4ab0*/  IMAD R0, R37, c[0x0][0x1cc], RZ ;  /* 0x0000730025007a24 */ /* 0x000fc400078e02ff */
[C---:B------:R-:W-:Y:S02]  /*4ac0*/  IMAD.SHL.U32 R3, R123.reuse, 0x4, RZ ;  /* 0x000000047b037824 */ /* 0x040fe400078e00ff */
[----:B------:R-:W-:Y:S02]  /*4ad0*/  IMAD.SHL.U32 R2, R0, 0x4, RZ ;  /* 0x0000000400027824 */ /* 0x000fe400078e00ff */
[----:B------:R-:W-:-:S03]  /*4ae0*/  IMAD.HI R123, R123, 0x4, RZ ;  /* 0x000000047b7b7827 */ /* 0x000fc600078e02ff */
[----:B------:R-:W-:Y:S01]  /*4af0*/  IADD3 R2, P0, P1, R3, c[0x0][0x180], R2 ;  /* 0x0000600003027a10 */ /* 0x000fe2000791e002 */
[----:B------:R-:W-:-:S05]  /*4b00*/  IMAD.HI R0, R0, 0x4, RZ ;  /* 0x0000000400007827 */ /* 0x000fca00078e02ff */
[----:B------:R-:W-:-:S05]  /*4b10*/  IADD3.X R3, R123, c[0x0][0x184], R0, P0, P1 ;  /* 0x000061007b037a10 */ /* 0x000fca00007e2400 */
[----:B0-----:R-:W-:Y:S01]  /*4b20*/  STG.E [R2.64], R5 ;  /* 0x0000000502007986 */ /* 0x001fe2000c101906 */
[----:B------:R-:W-:Y:S05]  /*4b30*/  EXIT ;  /* 0x000000000000794d */ /* 0x000fea0003800000 */
.L_x_2:
[----:B------:R-:W-:-:S00]  /*4b40*/  BRA `(.L_x_2) ;  /* 0xfffffff000007947 */ /* 0x000fc0000383ffff */
[----:B------:R-:W-:-:S00]  /*4b50*/  NOP ;  /* 0x0000000000007918 */ /* 0x000fc00000000000 */
        /* <DEDUP_REMOVED lines=10> */
.L_x_3:


//--------------------- .nv.global.init           --------------------------
	.section	.nv.global.init,"aw",@progbits
.nv.global.init:
	.type		_$_str,@object
	.size		_$_str,(.L_0 - _$_str)
_$_str:
        /*0000*/ 	.byte	0x5f, 0x5f, 0x43, 0x55, 0x44, 0x41, 0x5f, 0x46, 0x54, 0x5a, 0x00
.L_0:


//--------------------- .nv.shared.attn_fwd       --------------------------
	.section	.nv.shared.attn_fwd,"aw",@nobits
	.sectionflags	@""
	.align	16
